//
// Generated by NVIDIA NVVM Compiler
//
// Compiler Build ID: CL-36424714
// Cuda compilation tools, release 13.0, V13.0.88
// Based on NVVM 20.0.0
//

.version 9.0
.target sm_100
.address_size 64

	// .globl	_Z15compute_r_thetaPfS_

.visible .entry _Z15compute_r_thetaPfS_(
	.param .u64 .ptr .align 1 _Z15compute_r_thetaPfS__param_0,
	.param .u64 .ptr .align 1 _Z15compute_r_thetaPfS__param_1
)
{
	.reg .pred 	%p<4>;
	.reg .b32 	%r<14>;
	.reg .b32 	%f<40>;
	.reg .b64 	%rd<11>;

	ld.param.u64 	%rd1, [_Z15compute_r_thetaPfS__param_0];
	ld.param.u64 	%rd2, [_Z15compute_r_thetaPfS__param_1];
	mov.u32 	%r3, %tid.x;
	mov.u32 	%r4, %ctaid.x;
	mov.u32 	%r5, %ntid.x;
	mad.lo.s32 	%r1, %r4, %r5, %r3;
	mov.u32 	%r6, %tid.y;
	mov.u32 	%r7, %ctaid.y;
	mov.u32 	%r8, %ntid.y;
	mad.lo.s32 	%r9, %r7, %r8, %r6;
	setp.gt.s32 	%p1, %r1, 127;
	setp.gt.u32 	%p2, %r9, 127;
	or.pred  	%p3, %p1, %p2;
	@%p3 bra 	$L__BB0_2;
	cvta.to.global.u64 	%rd3, %rd1;
	cvta.to.global.u64 	%rd4, %rd2;
	shl.b32 	%r10, %r1, 7;
	cvt.s64.s32 	%rd5, %r10;
	cvt.u64.u32 	%rd6, %r9;
	add.s64 	%rd7, %rd5, %rd6;
	shl.b64 	%rd8, %rd7, 2;
	add.s64 	%rd9, %rd3, %rd8;
	add.s64 	%rd10, %rd4, %rd8;
	cvt.rn.f32.u32 	%f1, %r9;
	mul.f32 	%f2, %f1, 0f43800000;
	mul.f32 	%f3, %f2, %f1;
	mul.lo.s32 	%r11, %r1, %r1;
	mul.lo.s32 	%r12, %r11, %r11;
	mul.lo.s32 	%r13, %r12, 27;
	cvt.rn.f32.s32 	%f4, %r13;
	div.rn.f32 	%f5, %f3, %f4;
	add.f32 	%f6, %f5, 0f3F800000;
	lg2.approx.f32 	%f7, %f6;
	mul.f32 	%f8, %f7, 0f3F000000;
	ex2.approx.f32 	%f9, %f8;
	add.f32 	%f10, %f9, 0f3F800000;
	lg2.approx.f32 	%f11, %f10;
	mul.f32 	%f12, %f11, 0f3F2AAAAB;
	ex2.approx.f32 	%f13, %f12;
	lg2.approx.f32 	%f14, %f5;
	mul.f32 	%f15, %f14, 0f3EAAAAAB;
	ex2.approx.f32 	%f16, %f15;
	mul.f32 	%f17, %f13, %f16;
	fma.rn.f32 	%f18, %f13, %f13, %f17;
	fma.rn.f32 	%f19, %f16, %f16, %f18;
	div.rn.f32 	%f20, %f19, %f13;
	lg2.approx.f32 	%f21, %f20;
	mul.f32 	%f22, %f21, 0f3FC00000;
	ex2.approx.f32 	%f23, %f22;
	mul.f32 	%f24, %f23, 0f3F000000;
	mul.f32 	%f25, %f24, 0f40800000;
	cvt.rn.f32.s32 	%f26, %r1;
	add.f32 	%f27, %f24, 0f3F800000;
	mul.f32 	%f28, %f27, %f26;
	fma.rn.f32 	%f29, %f24, 0f40000000, 0fBF800000;
	lg2.approx.f32 	%f30, %f29;
	mul.f32 	%f31, %f30, 0f3F000000;
	ex2.approx.f32 	%f32, %f31;
	add.f32 	%f33, %f32, 0f3F800000;
	mul.f32 	%f34, %f28, %f33;
	div.rn.f32 	%f35, %f25, %f34;
	st.global.f32 	[%rd9], %f35;
	mul.f32 	%f36, %f35, %f26;
	lg2.approx.f32 	%f37, %f36;
	mul.f32 	%f38, %f37, 0f3F000000;
	ex2.approx.f32 	%f39, %f38;
	st.global.f32 	[%rd10], %f39;
$L__BB0_2:
	ret;

}
	// .globl	_Z9compute_hPfS_S_S_S_
.visible .entry _Z9compute_hPfS_S_S_S_(
	.param .u64 .ptr .align 1 _Z9compute_hPfS_S_S_S__param_0,
	.param .u64 .ptr .align 1 _Z9compute_hPfS_S_S_S__param_1,
	.param .u64 .ptr .align 1 _Z9compute_hPfS_S_S_S__param_2,
	.param .u64 .ptr .align 1 _Z9compute_hPfS_S_S_S__param_3,
	.param .u64 .ptr .align 1 _Z9compute_hPfS_S_S_S__param_4
)
{
	.reg .pred 	%p<4>;
	.reg .b32 	%r<12>;
	.reg .b32 	%f<14>;
	.reg .b64 	%rd<21>;

	ld.param.u64 	%rd1, [_Z9compute_hPfS_S_S_S__param_0];
	ld.param.u64 	%rd2, [_Z9compute_hPfS_S_S_S__param_1];
	ld.param.u64 	%rd3, [_Z9compute_hPfS_S_S_S__param_2];
	ld.param.u64 	%rd4, [_Z9compute_hPfS_S_S_S__param_3];
	ld.param.u64 	%rd5, [_Z9compute_hPfS_S_S_S__param_4];
	mov.u32 	%r3, %tid.x;
	mov.u32 	%r4, %ctaid.x;
	mov.u32 	%r5, %ntid.x;
	mad.lo.s32 	%r1, %r4, %r5, %r3;
	mov.u32 	%r6, %tid.y;
	mov.u32 	%r7, %ctaid.y;
	mov.u32 	%r8, %ntid.y;
	mad.lo.s32 	%r9, %r7, %r8, %r6;
	setp.gt.s32 	%p1, %r1, 127;
	setp.gt.u32 	%p2, %r9, 127;
	or.pred  	%p3, %p1, %p2;
	@%p3 bra 	$L__BB1_2;
	cvta.to.global.u64 	%rd6, %rd4;
	cvta.to.global.u64 	%rd7, %rd5;
	cvta.to.global.u64 	%rd8, %rd1;
	cvta.to.global.u64 	%rd9, %rd2;
	cvta.to.global.u64 	%rd10, %rd3;
	shl.b32 	%r10, %r1, 7;
	cvt.s64.s32 	%rd11, %r10;
	cvt.u64.u32 	%rd12, %r9;
	add.s64 	%rd13, %rd11, %rd12;
	shl.b64 	%rd14, %rd13, 2;
	add.s64 	%rd15, %rd8, %rd14;
	add.s64 	%rd16, %rd9, %rd14;
	add.s64 	%rd17, %rd10, %rd14;
	add.s32 	%r11, %r10, %r9;
	mul.wide.s32 	%rd18, %r11, 4;
	add.s64 	%rd19, %rd6, %rd18;
	ld.global.f32 	%f1, [%rd19];
	add.s64 	%rd20, %rd7, %rd18;
	ld.global.f32 	%f2, [%rd20];
	mul.f32 	%f3, %f2, 0fC0400000;
	fma.rn.f32 	%f4, %f2, %f3, 0f40800000;
	lg2.approx.f32 	%f5, %f4;
	mul.f32 	%f6, %f5, 0f3F000000;
	ex2.approx.f32 	%f7, %f6;
	mul.f32 	%f8, %f1, %f1;
	mul.f32 	%f9, %f2, %f7;
	div.rn.f32 	%f10, %f8, %f9;
	st.global.f32 	[%rd15], %f10;
	mul.f32 	%f11, %f1, %f2;
	st.global.f32 	[%rd16], %f11;
	mul.f32 	%f12, %f1, %f8;
	div.rn.f32 	%f13, %f12, %f7;
	st.global.f32 	[%rd17], %f13;
$L__BB1_2:
	ret;

}
	// .globl	_Z11update_H_nuP4Data
.visible .entry _Z11update_H_nuP4Data(
	.param .u64 .ptr .align 1 _Z11update_H_nuP4Data_param_0
)
{
	.reg .pred 	%p<4>;
	.reg .b32 	%r<11>;
	.reg .b32 	%f<20>;
	.reg .b64 	%rd<16>;

	ld.param.u64 	%rd1, [_Z11update_H_nuP4Data_param_0];
	mov.u32 	%r3, %tid.x;
	mov.u32 	%r4, %ctaid.x;
	mov.u32 	%r5, %ntid.x;
	mad.lo.s32 	%r1, %r4, %r5, %r3;
	mov.u32 	%r6, %tid.y;
	mov.u32 	%r7, %ctaid.y;
	mov.u32 	%r8, %ntid.y;
	mad.lo.s32 	%r9, %r7, %r8, %r6;
	setp.gt.s32 	%p1, %r1, 127;
	setp.gt.u32 	%p2, %r9, 126;
	or.pred  	%p3, %p1, %p2;
	@%p3 bra 	$L__BB2_2;
	cvta.to.global.u64 	%rd2, %rd1;
	mad.lo.s32 	%r10, %r1, 127, %r9;
	ld.global.u64 	%rd3, [%rd2+24];
	cvta.to.global.u64 	%rd4, %rd3;
	mul.wide.s32 	%rd5, %r10, 4;
	add.s64 	%rd6, %rd4, %rd5;
	ld.global.f32 	%f1, [%rd6];
	ld.global.f32 	%f2, [%rd6+4];
	add.f32 	%f3, %f1, %f2;
	mul.f32 	%f4, %f3, 0f3F000000;
	ld.global.u64 	%rd7, [%rd2+32];
	cvta.to.global.u64 	%rd8, %rd7;
	add.s64 	%rd9, %rd8, %rd5;
	ld.global.f32 	%f5, [%rd9];
	ld.global.f32 	%f6, [%rd9+4];
	add.f32 	%f7, %f5, %f6;
	mul.f32 	%f8, %f7, 0f3F000000;
	mul.f32 	%f9, %f4, 0f43BC8000;
	mul.f32 	%f10, %f9, %f8;
	mov.f32 	%f11, 0f3E4CCCCD;
	div.rn.f32 	%f12, %f11, %f10;
	ld.global.u64 	%rd10, [%rd2+56];
	cvta.to.global.u64 	%rd11, %rd10;
	add.s64 	%rd12, %rd11, %rd5;
	ld.global.u64 	%rd13, [%rd2+48];
	cvta.to.global.u64 	%rd14, %rd13;
	add.s64 	%rd15, %rd14, %rd5;
	ld.global.f32 	%f13, [%rd15];
	ld.global.f32 	%f14, [%rd15+4];
	ld.global.f32 	%f15, [%rd12];
	mul.f32 	%f16, %f2, %f14;
	mul.f32 	%f17, %f1, %f13;
	sub.f32 	%f18, %f16, %f17;
	fma.rn.f32 	%f19, %f12, %f18, %f15;
	st.global.f32 	[%rd12], %f19;
$L__BB2_2:
	ret;

}
	// .globl	_Z12update_H_phiP4Data
.visible .entry _Z12update_H_phiP4Data(
	.param .u64 .ptr .align 1 _Z12update_H_phiP4Data_param_0
)
{
	.reg .pred 	%p<4>;
	.reg .b32 	%r<11>;
	.reg .b32 	%f<32>;
	.reg .b64 	%rd<16>;

	ld.param.u64 	%rd1, [_Z12update_H_phiP4Data_param_0];
	mov.u32 	%r3, %tid.x;
	mov.u32 	%r4, %ctaid.x;
	mov.u32 	%r5, %ntid.x;
	mad.lo.s32 	%r1, %r4, %r5, %r3;
	mov.u32 	%r6, %tid.y;
	mov.u32 	%r7, %ctaid.y;
	mov.u32 	%r8, %ntid.y;
	mad.lo.s32 	%r9, %r7, %r8, %r6;
	setp.gt.s32 	%p1, %r1, 126;
	setp.gt.u32 	%p2, %r9, 126;
	or.pred  	%p3, %p1, %p2;
	@%p3 bra 	$L__BB3_2;
	cvta.to.global.u64 	%rd2, %rd1;
	mad.lo.s32 	%r10, %r1, 127, %r9;
	ld.global.u64 	%rd3, [%rd2+16];
	cvta.to.global.u64 	%rd4, %rd3;
	mul.wide.s32 	%rd5, %r10, 4;
	add.s64 	%rd6, %rd4, %rd5;
	ld.global.f32 	%f1, [%rd6];
	ld.global.f32 	%f2, [%rd6+516];
	add.f32 	%f3, %f1, %f2;
	ld.global.f32 	%f4, [%rd6+4];
	add.f32 	%f5, %f3, %f4;
	ld.global.f32 	%f6, [%rd6+512];
	add.f32 	%f7, %f5, %f6;
	mul.f32 	%f8, %f7, 0f3E800000;
	ld.global.u64 	%rd7, [%rd2+32];
	cvta.to.global.u64 	%rd8, %rd7;
	add.s64 	%rd9, %rd8, %rd5;
	ld.global.f32 	%f9, [%rd9];
	ld.global.f32 	%f10, [%rd9+516];
	add.f32 	%f11, %f9, %f10;
	ld.global.f32 	%f12, [%rd9+4];
	add.f32 	%f13, %f11, %f12;
	ld.global.f32 	%f14, [%rd9+512];
	add.f32 	%f15, %f13, %f14;
	mul.f32 	%f16, %f15, 0f3E800000;
	add.f32 	%f17, %f2, %f4;
	mul.f32 	%f18, %f17, 0f3F000000;
	add.f32 	%f19, %f1, %f6;
	mul.f32 	%f20, %f19, 0f3F000000;
	mul.f32 	%f21, %f8, 0f43BC8000;
	mul.f32 	%f22, %f21, %f16;
	mov.f32 	%f23, 0fBE4CCCCD;
	div.rn.f32 	%f24, %f23, %f22;
	ld.global.u64 	%rd10, [%rd2+64];
	cvta.to.global.u64 	%rd11, %rd10;
	add.s64 	%rd12, %rd11, %rd5;
	ld.global.u64 	%rd13, [%rd2+40];
	cvta.to.global.u64 	%rd14, %rd13;
	add.s64 	%rd15, %rd14, %rd5;
	ld.global.f32 	%f25, [%rd15+4];
	ld.global.f32 	%f26, [%rd15];
	ld.global.f32 	%f27, [%rd12];
	mul.f32 	%f28, %f18, %f25;
	mul.f32 	%f29, %f20, %f26;
	sub.f32 	%f30, %f28, %f29;
	fma.rn.f32 	%f31, %f24, %f30, %f27;
	st.global.f32 	[%rd12], %f31;
$L__BB3_2:
	ret;

}
	// .globl	_Z11update_H_muP4Data
.visible .entry _Z11update_H_muP4Data(
	.param .u64 .ptr .align 1 _Z11update_H_muP4Data_param_0
)
{
	.reg .pred 	%p<4>;
	.reg .b32 	%r<12>;
	.reg .b32 	%f<20>;
	.reg .b64 	%rd<16>;

	ld.param.u64 	%rd1, [_Z11update_H_muP4Data_param_0];
	mov.u32 	%r3, %tid.x;
	mov.u32 	%r4, %ctaid.x;
	mov.u32 	%r5, %ntid.x;
	mad.lo.s32 	%r1, %r4, %r5, %r3;
	mov.u32 	%r6, %tid.y;
	mov.u32 	%r7, %ctaid.y;
	mov.u32 	%r8, %ntid.y;
	mad.lo.s32 	%r9, %r7, %r8, %r6;
	setp.gt.s32 	%p1, %r1, 126;
	setp.gt.u32 	%p2, %r9, 127;
	or.pred  	%p3, %p1, %p2;
	@%p3 bra 	$L__BB4_2;
	cvta.to.global.u64 	%rd2, %rd1;
	shl.b32 	%r10, %r1, 7;
	add.s32 	%r11, %r10, %r9;
	ld.global.u64 	%rd3, [%rd2+16];
	cvta.to.global.u64 	%rd4, %rd3;
	mul.wide.s32 	%rd5, %r11, 4;
	add.s64 	%rd6, %rd4, %rd5;
	ld.global.f32 	%f1, [%rd6];
	ld.global.f32 	%f2, [%rd6+512];
	add.f32 	%f3, %f1, %f2;
	mul.f32 	%f4, %f3, 0f3F000000;
	ld.global.u64 	%rd7, [%rd2+24];
	cvta.to.global.u64 	%rd8, %rd7;
	add.s64 	%rd9, %rd8, %rd5;
	ld.global.f32 	%f5, [%rd9];
	ld.global.f32 	%f6, [%rd9+512];
	add.f32 	%f7, %f5, %f6;
	mul.f32 	%f8, %f7, 0f3F000000;
	mul.f32 	%f9, %f4, 0f43BC8000;
	mul.f32 	%f10, %f9, %f8;
	mov.f32 	%f11, 0fBE4CCCCD;
	div.rn.f32 	%f12, %f11, %f10;
	ld.global.u64 	%rd10, [%rd2+72];
	cvta.to.global.u64 	%rd11, %rd10;
	add.s64 	%rd12, %rd11, %rd5;
	ld.global.u64 	%rd13, [%rd2+48];
	cvta.to.global.u64 	%rd14, %rd13;
	add.s64 	%rd15, %rd14, %rd5;
	ld.global.f32 	%f13, [%rd15];
	ld.global.f32 	%f14, [%rd15+512];
	ld.global.f32 	%f15, [%rd12];
	mul.f32 	%f16, %f6, %f14;
	mul.f32 	%f17, %f5, %f13;
	sub.f32 	%f18, %f16, %f17;
	fma.rn.f32 	%f19, %f12, %f18, %f15;
	st.global.f32 	[%rd12], %f19;
$L__BB4_2:
	ret;

}
	// .globl	_Z11update_E_nuP4Data
.visible .entry _Z11update_E_nuP4Data(
	.param .u64 .ptr .align 1 _Z11update_E_nuP4Data_param_0
)
{
	.reg .pred 	%p<4>;
	.reg .b32 	%r<12>;
	.reg .b32 	%f<31>;
	.reg .b64 	%rd<16>;

	ld.param.u64 	%rd1, [_Z11update_E_nuP4Data_param_0];
	mov.u32 	%r3, %tid.x;
	mov.u32 	%r4, %ctaid.x;
	mov.u32 	%r5, %ntid.x;
	mad.lo.s32 	%r1, %r4, %r5, %r3;
	mov.u32 	%r6, %tid.y;
	mov.u32 	%r7, %ctaid.y;
	mov.u32 	%r8, %ntid.y;
	mad.lo.s32 	%r2, %r7, %r8, %r6;
	setp.gt.s32 	%p1, %r1, 126;
	add.s32 	%r9, %r2, -127;
	setp.lt.u32 	%p2, %r9, -126;
	or.pred  	%p3, %p1, %p2;
	@%p3 bra 	$L__BB5_2;
	cvta.to.global.u64 	%rd2, %rd1;
	shl.b32 	%r10, %r1, 7;
	add.s32 	%r11, %r10, %r2;
	ld.global.u64 	%rd3, [%rd2+24];
	cvta.to.global.u64 	%rd4, %rd3;
	mul.wide.s32 	%rd5, %r11, 4;
	add.s64 	%rd6, %rd4, %rd5;
	ld.global.f32 	%f1, [%rd6];
	ld.global.f32 	%f2, [%rd6+512];
	add.f32 	%f3, %f1, %f2;
	mul.f32 	%f4, %f3, 0f3F000000;
	ld.global.u64 	%rd7, [%rd2+32];
	cvta.to.global.u64 	%rd8, %rd7;
	add.s64 	%rd9, %rd8, %rd5;
	ld.global.f32 	%f5, [%rd9];
	ld.global.f32 	%f6, [%rd9+512];
	add.f32 	%f7, %f5, %f6;
	mul.f32 	%f8, %f7, 0f3F000000;
	ld.global.f32 	%f9, [%rd6+516];
	add.f32 	%f10, %f1, %f9;
	add.f32 	%f11, %f10, %f2;
	ld.global.f32 	%f12, [%rd6+4];
	add.f32 	%f13, %f11, %f12;
	mul.f32 	%f14, %f13, 0f3E800000;
	ld.global.f32 	%f15, [%rd6+508];
	add.f32 	%f16, %f1, %f15;
	add.f32 	%f17, %f16, %f2;
	ld.global.f32 	%f18, [%rd6+-4];
	add.f32 	%f19, %f17, %f18;
	mul.f32 	%f20, %f19, 0f3E800000;
	mul.f32 	%f21, %f4, %f8;
	mov.f32 	%f22, 0fC296CCCD;
	div.rn.f32 	%f23, %f22, %f21;
	ld.global.u64 	%rd10, [%rd2+40];
	cvta.to.global.u64 	%rd11, %rd10;
	add.s64 	%rd12, %rd11, %rd5;
	ld.global.u64 	%rd13, [%rd2+64];
	cvta.to.global.u64 	%rd14, %rd13;
	add.s64 	%rd15, %rd14, %rd5;
	ld.global.f32 	%f24, [%rd15];
	ld.global.f32 	%f25, [%rd15+-4];
	ld.global.f32 	%f26, [%rd12];
	mul.f32 	%f27, %f14, %f24;
	mul.f32 	%f28, %f20, %f25;
	sub.f32 	%f29, %f27, %f28;
	fma.rn.f32 	%f30, %f23, %f29, %f26;
	st.global.f32 	[%rd12], %f30;
$L__BB5_2:
	ret;

}
	// .globl	_Z12update_E_phiP4Datai
.visible .entry _Z12update_E_phiP4Datai(
	.param .u64 .ptr .align 1 _Z12update_E_phiP4Datai_param_0,
	.param .u32 _Z12update_E_phiP4Datai_param_1
)
{
	.reg .pred 	%p<6>;
	.reg .b32 	%r<17>;
	.reg .b32 	%f<35>;
	.reg .b64 	%rd<19>;
	.reg .b64 	%fd<3>;

	ld.param.u64 	%rd1, [_Z12update_E_phiP4Datai_param_0];
	ld.param.u32 	%r3, [_Z12update_E_phiP4Datai_param_1];
	mov.u32 	%r4, %tid.x;
	mov.u32 	%r5, %ctaid.x;
	mov.u32 	%r6, %ntid.x;
	mad.lo.s32 	%r1, %r5, %r6, %r4;
	mov.u32 	%r7, %tid.y;
	mov.u32 	%r8, %ctaid.y;
	mov.u32 	%r9, %ntid.y;
	mad.lo.s32 	%r10, %r8, %r9, %r7;
	setp.eq.s32 	%p1, %r1, 0;
	setp.gt.s32 	%p2, %r1, 126;
	or.pred  	%p3, %p1, %p2;
	add.s32 	%r11, %r10, -127;
	setp.lt.u32 	%p4, %r11, -126;
	or.pred  	%p5, %p3, %p4;
	@%p5 bra 	$L__BB6_2;
	cvta.to.global.u64 	%rd2, %rd1;
	shl.b32 	%r12, %r1, 7;
	add.s32 	%r13, %r12, %r10;
	ld.global.u64 	%rd3, [%rd2+16];
	cvta.to.global.u64 	%rd4, %rd3;
	mul.wide.s32 	%rd5, %r13, 4;
	add.s64 	%rd6, %rd4, %rd5;
	ld.global.f32 	%f1, [%rd6];
	ld.global.u64 	%rd7, [%rd2+32];
	cvta.to.global.u64 	%rd8, %rd7;
	add.s64 	%rd9, %rd8, %rd5;
	ld.global.f32 	%f2, [%rd9];
	ld.global.f32 	%f3, [%rd6+4];
	add.f32 	%f4, %f1, %f3;
	mul.f32 	%f5, %f4, 0f3F000000;
	ld.global.f32 	%f6, [%rd6+-4];
	add.f32 	%f7, %f1, %f6;
	mul.f32 	%f8, %f7, 0f3F000000;
	ld.global.f32 	%f9, [%rd9+512];
	add.f32 	%f10, %f2, %f9;
	mul.f32 	%f11, %f10, 0f3F000000;
	ld.global.f32 	%f12, [%rd9+-512];
	add.f32 	%f13, %f2, %f12;
	mul.f32 	%f14, %f13, 0f3F000000;
	mul.f32 	%f15, %f1, %f2;
	mov.f32 	%f16, 0f4296CCCD;
	div.rn.f32 	%f17, %f16, %f15;
	ld.global.u64 	%rd10, [%rd2+48];
	cvta.to.global.u64 	%rd11, %rd10;
	add.s64 	%rd12, %rd11, %rd5;
	ld.global.u64 	%rd13, [%rd2+56];
	cvta.to.global.u64 	%rd14, %rd13;
	add.s64 	%rd15, %rd14, %rd5;
	ld.global.f32 	%f18, [%rd15];
	ld.global.f32 	%f19, [%rd15+-4];
	ld.global.u64 	%rd16, [%rd2+72];
	cvta.to.global.u64 	%rd17, %rd16;
	add.s64 	%rd18, %rd17, %rd5;
	ld.global.f32 	%f20, [%rd18];
	ld.global.f32 	%f21, [%rd18+-512];
	ld.global.f32 	%f22, [%rd12];
	mul.f32 	%f23, %f5, %f18;
	mul.f32 	%f24, %f8, %f19;
	sub.f32 	%f25, %f23, %f24;
	fma.rn.f32 	%f26, %f17, %f25, %f22;
	mul.f32 	%f27, %f11, %f20;
	mul.f32 	%f28, %f14, %f21;
	sub.f32 	%f29, %f27, %f28;
	mul.f32 	%f30, %f17, %f29;
	sub.f32 	%f31, %f26, %f30;
	st.global.f32 	[%rd12], %f31;
	sub.s32 	%r14, 30, %r3;
	add.s32 	%r15, %r3, -30;
	mul.lo.s32 	%r16, %r14, %r15;
	cvt.rn.f64.s32 	%fd1, %r16;
	div.rn.f64 	%fd2, %fd1, 0d4059000000000000;
	cvt.rn.f32.f64 	%f32, %fd2;
	mul.f32 	%f33, %f32, 0f3FB8AA3B;
	ex2.approx.f32 	%f34, %f33;
	st.global.f32 	[%rd12+33024], %f34;
$L__BB6_2:
	ret;

}


// ===== COMPILED SASS (sm_100) =====

	.target	sm_100

	.elftype	@"ET_EXEC"


//--------------------- .note.nv.tkinfo           --------------------------
	.section	.note.nv.tkinfo,"",@"SHT_NOTE"
	.sectionflags	@"SHF_NOTE_NV_TKINFO"
	.tkinfo
        /*0018*/ 	.word	0x00000002
        /*0030*/ 	.string	""
        /*0030*/ 	.string	"ptxas"
        /*0030*/ 	.string	"Cuda compilation tools, release 13.0, V13.0.88"
        /*0030*/ 	.string	"Build cuda_13.0.r13.0/compiler.36424714_0"
        /*0030*/ 	.string	"-arch sm_100 -m 64 "



//--------------------- .note.nv.cuinfo           --------------------------
	.section	.note.nv.cuinfo,"",@"SHT_NOTE"
	.sectionflags	@"SHF_NOTE_NV_CUINFO"
        /*0018*/ 	.short	0x0002
        /*001a*/ 	.short	0x0064
        /*001c*/ 	.short	0x0082
	.zero		2


//--------------------- .nv.info                  --------------------------
	.section	.nv.info,"",@"SHT_CUDA_INFO"
	.align	4


	//----- nvinfo : EIATTR_REGCOUNT
	.align		4
        /*0000*/ 	.byte	0x04, 0x2f
        /*0002*/ 	.short	(.L_1 - .L_0)
	.align		4
.L_0:
        /*0004*/ 	.word	index@(_Z15compute_r_thetaPfS_)
        /*0008*/ 	.word	0x00000013


	//----- nvinfo : EIATTR_FRAME_SIZE
	.align		4
.L_1:
        /*000c*/ 	.byte	0x04, 0x11
        /*000e*/ 	.short	(.L_3 - .L_2)
	.align		4
.L_2:
        /*0010*/ 	.word	index@($__internal_7_$__cuda_sm3x_div_rn_noftz_f32_slowpath)
        /*0014*/ 	.word	0x00000000


	//----- nvinfo : EIATTR_FRAME_SIZE
	.align		4
.L_3:
        /*0018*/ 	.byte	0x04, 0x11
        /*001a*/ 	.short	(.L_5 - .L_4)
	.align		4
.L_4:
        /*001c*/ 	.word	index@(_Z15compute_r_thetaPfS_)
        /*0020*/ 	.word	0x00000000


	//----- nvinfo : EIATTR_REGCOUNT
	.align		4
.L_5:
        /*0024*/ 	.byte	0x04, 0x2f
        /*0026*/ 	.short	(.L_7 - .L_6)
	.align		4
.L_6:
        /*0028*/ 	.word	index@(_Z9compute_hPfS_S_S_S_)
        /*002c*/ 	.word	0x00000017


	//----- nvinfo : EIATTR_FRAME_SIZE
	.align		4
.L_7:
        /*0030*/ 	.byte	0x04, 0x11
        /*0032*/ 	.short	(.L_9 - .L_8)
	.align		4
.L_8:
        /*0034*/ 	.word	index@($__internal_6_$__cuda_sm3x_div_rn_noftz_f32_slowpath)
        /*0038*/ 	.word	0x00000000


	//----- nvinfo : EIATTR_FRAME_SIZE
	.align		4
.L_9:
        /*003c*/ 	.byte	0x04, 0x11
        /*003e*/ 	.short	(.L_11 - .L_10)
	.align		4
.L_10:
        /*0040*/ 	.word	index@(_Z9compute_hPfS_S_S_S_)
        /*0044*/ 	.word	0x00000000


	//----- nvinfo : EIATTR_REGCOUNT
	.align		4
.L_11:
        /*0048*/ 	.byte	0x04, 0x2f
        /*004a*/ 	.short	(.L_13 - .L_12)
	.align		4
.L_12:
        /*004c*/ 	.word	index@(_Z11update_H_nuP4Data)
        /*0050*/ 	.word	0x00000010


	//----- nvinfo : EIATTR_FRAME_SIZE
	.align		4
.L_13:
        /*0054*/ 	.byte	0x04, 0x11
        /*0056*/ 	.short	(.L_15 - .L_14)
	.align		4
.L_14:
        /*0058*/ 	.word	index@($__internal_5_$__cuda_sm3x_div_rn_noftz_f32_slowpath)
        /*005c*/ 	.word	0x00000000


	//----- nvinfo : EIATTR_FRAME_SIZE
	.align		4
.L_15:
        /*0060*/ 	.byte	0x04, 0x11
        /*0062*/ 	.short	(.L_17 - .L_16)
	.align		4
.L_16:
        /*0064*/ 	.word	index@(_Z11update_H_nuP4Data)
        /*0068*/ 	.word	0x00000000


	//----- nvinfo : EIATTR_REGCOUNT
	.align		4
.L_17:
        /*006c*/ 	.byte	0x04, 0x2f
        /*006e*/ 	.short	(.L_19 - .L_18)
	.align		4
.L_18:
        /*0070*/ 	.word	index@(_Z12update_H_phiP4Data)
        /*0074*/ 	.word	0x00000013


	//----- nvinfo : EIATTR_FRAME_SIZE
	.align		4
.L_19:
        /*0078*/ 	.byte	0x04, 0x11
        /*007a*/ 	.short	(.L_21 - .L_20)
	.align		4
.L_20:
        /*007c*/ 	.word	index@($__internal_4_$__cuda_sm3x_div_rn_noftz_f32_slowpath)
        /*0080*/ 	.word	0x00000000


	//----- nvinfo : EIATTR_FRAME_SIZE
	.align		4
.L_21:
        /*0084*/ 	.byte	0x04, 0x11
        /*0086*/ 	.short	(.L_23 - .L_22)
	.align		4
.L_22:
        /*0088*/ 	.word	index@(_Z12update_H_phiP4Data)
        /*008c*/ 	.word	0x00000000


	//----- nvinfo : EIATTR_REGCOUNT
	.align		4
.L_23:
        /*0090*/ 	.byte	0x04, 0x2f
        /*0092*/ 	.short	(.L_25 - .L_24)
	.align		4
.L_24:
        /*0094*/ 	.word	index@(_Z11update_H_muP4Data)
        /*0098*/ 	.word	0x00000010


	//----- nvinfo : EIATTR_FRAME_SIZE
	.align		4
.L_25:
        /*009c*/ 	.byte	0x04, 0x11
        /*009e*/ 	.short	(.L_27 - .L_26)
	.align		4
.L_26:
        /*00a0*/ 	.word	index@($__internal_3_$__cuda_sm3x_div_rn_noftz_f32_slowpath)
        /*00a4*/ 	.word	0x00000000


	//----- nvinfo : EIATTR_FRAME_SIZE
	.align		4
.L_27:
        /*00a8*/ 	.byte	0x04, 0x11
        /*00aa*/ 	.short	(.L_29 - .L_28)
	.align		4
.L_28:
        /*00ac*/ 	.word	index@(_Z11update_H_muP4Data)
        /*00b0*/ 	.word	0x00000000


	//----- nvinfo : EIATTR_REGCOUNT
	.align		4
.L_29:
        /*00b4*/ 	.byte	0x04, 0x2f
        /*00b6*/ 	.short	(.L_31 - .L_30)
	.align		4
.L_30:
        /*00b8*/ 	.word	index@(_Z11update_E_nuP4Data)
        /*00bc*/ 	.word	0x00000013


	//----- nvinfo : EIATTR_FRAME_SIZE
	.align		4
.L_31:
        /*00c0*/ 	.byte	0x04, 0x11
        /*00c2*/ 	.short	(.L_33 - .L_32)
	.align		4
.L_32:
        /*00c4*/ 	.word	index@($__internal_2_$__cuda_sm3x_div_rn_noftz_f32_slowpath)
        /*00c8*/ 	.word	0x00000000


	//----- nvinfo : EIATTR_FRAME_SIZE
	.align		4
.L_33:
        /*00cc*/ 	.byte	0x04, 0x11
        /*00ce*/ 	.short	(.L_35 - .L_34)
	.align		4
.L_34:
        /*00d0*/ 	.word	index@(_Z11update_E_nuP4Data)
        /*00d4*/ 	.word	0x00000000


	//----- nvinfo : EIATTR_REGCOUNT
	.align		4
.L_35:
        /*00d8*/ 	.byte	0x04, 0x2f
        /*00da*/ 	.short	(.L_37 - .L_36)
	.align		4
.L_36:
        /*00dc*/ 	.word	index@(_Z12update_E_phiP4Datai)
        /*00e0*/ 	.word	0x0000001a


	//----- nvinfo : EIATTR_FRAME_SIZE
	.align		4
.L_37:
        /*00e4*/ 	.byte	0x04, 0x11
        /*00e6*/ 	.short	(.L_39 - .L_38)
	.align		4
.L_38:
        /*00e8*/ 	.word	index@($__internal_1_$__cuda_sm3x_div_rn_noftz_f32_slowpath)
        /*00ec*/ 	.word	0x00000000


	//----- nvinfo : EIATTR_FRAME_SIZE
	.align		4
.L_39:
        /*00f0*/ 	.byte	0x04, 0x11
        /*00f2*/ 	.short	(.L_41 - .L_40)
	.align		4
.L_40:
        /*00f4*/ 	.word	index@($__internal_0_$__cuda_sm20_div_rn_f64_full)
        /*00f8*/ 	.word	0x00000000


	//----- nvinfo : EIATTR_FRAME_SIZE
	.align		4
.L_41:
        /*00fc*/ 	.byte	0x04, 0x11
        /*00fe*/ 	.short	(.L_43 - .L_42)
	.align		4
.L_42:
        /*0100*/ 	.word	index@(_Z12update_E_phiP4Datai)
        /*0104*/ 	.word	0x00000000


	//----- nvinfo : EIATTR_MIN_STACK_SIZE
	.align		4
.L_43:
        /*0108*/ 	.byte	0x04, 0x12
        /*010a*/ 	.short	(.L_45 - .L_44)
	.align		4
.L_44:
        /*010c*/ 	.word	index@(_Z12update_E_phiP4Datai)
        /*0110*/ 	.word	0x00000000


	//----- nvinfo : EIATTR_MIN_STACK_SIZE
	.align		4
.L_45:
        /*0114*/ 	.byte	0x04, 0x12
        /*0116*/ 	.short	(.L_47 - .L_46)
	.align		4
.L_46:
        /*0118*/ 	.word	index@(_Z11update_E_nuP4Data)
        /*011c*/ 	.word	0x00000000


	//----- nvinfo : EIATTR_MIN_STACK_SIZE
	.align		4
.L_47:
        /*0120*/ 	.byte	0x04, 0x12
        /*0122*/ 	.short	(.L_49 - .L_48)
	.align		4
.L_48:
        /*0124*/ 	.word	index@(_Z11update_H_muP4Data)
        /*0128*/ 	.word	0x00000000


	//----- nvinfo : EIATTR_MIN_STACK_SIZE
	.align		4
.L_49:
        /*012c*/ 	.byte	0x04, 0x12
        /*012e*/ 	.short	(.L_51 - .L_50)
	.align		4
.L_50:
        /*0130*/ 	.word	index@(_Z12update_H_phiP4Data)
        /*0134*/ 	.word	0x00000000


	//----- nvinfo : EIATTR_MIN_STACK_SIZE
	.align		4
.L_51:
        /*0138*/ 	.byte	0x04, 0x12
        /*013a*/ 	.short	(.L_53 - .L_52)
	.align		4
.L_52:
        /*013c*/ 	.word	index@(_Z11update_H_nuP4Data)
        /*0140*/ 	.word	0x00000000


	//----- nvinfo : EIATTR_MIN_STACK_SIZE
	.align		4
.L_53:
        /*0144*/ 	.byte	0x04, 0x12
        /*0146*/ 	.short	(.L_55 - .L_54)
	.align		4
.L_54:
        /*0148*/ 	.word	index@(_Z9compute_hPfS_S_S_S_)
        /*014c*/ 	.word	0x00000000


	//----- nvinfo : EIATTR_MIN_STACK_SIZE
	.align		4
.L_55:
        /*0150*/ 	.byte	0x04, 0x12
        /*0152*/ 	.short	(.L_57 - .L_56)
	.align		4
.L_56:
        /*0154*/ 	.word	index@(_Z15compute_r_thetaPfS_)
        /*0158*/ 	.word	0x00000000
.L_57:


//--------------------- .nv.compat                --------------------------
	.section	.nv.compat,"",@"SHT_CUDA_COMPAT_INFO"
	.align	4
        /*0000*/ 	.byte	0x02, 0x09, 0x00, 0x00, 0x02, 0x02, 0x01, 0x00, 0x02, 0x05, 0x05, 0x00, 0x03, 0x07, 0x01, 0x01
        /*0010*/ 	.byte	0x02, 0x03, 0x00, 0x00, 0x02, 0x06, 0x01, 0x00, 0x04, 0x0b, 0x08, 0x00, 0x01, 0x00, 0x00, 0x00
        /*0020*/ 	.byte	0x00, 0x00, 0x00, 0x00


//--------------------- .nv.info._Z12update_E_phiP4Datai --------------------------
	.section	.nv.info._Z12update_E_phiP4Datai,"",@"SHT_CUDA_INFO"
	.sectionflags	@""
	.align	4


	//----- nvinfo : EIATTR_CUDA_API_VERSION
	.align		4
        /*0000*/ 	.byte	0x04, 0x37
        /*0002*/ 	.short	(.L_59 - .L_58)
.L_58:
        /*0004*/ 	.word	0x00000082


	//----- nvinfo : EIATTR_KPARAM_INFO
	.align		4
.L_59:
        /*0008*/ 	.byte	0x04, 0x17
        /*000a*/ 	.short	(.L_61 - .L_60)
.L_60:
        /*000c*/ 	.word	0x00000000
        /*0010*/ 	.short	0x0001
        /*0012*/ 	.short	0x0008
        /*0014*/ 	.byte	0x00, 0xf0, 0x11, 0x00


	//----- nvinfo : EIATTR_KPARAM_INFO
	.align		4
.L_61:
        /*0018*/ 	.byte	0x04, 0x17
        /*001a*/ 	.short	(.L_63 - .L_62)
.L_62:
        /*001c*/ 	.word	0x00000000
        /*0020*/ 	.short	0x0000
        /*0022*/ 	.short	0x0000
        /*0024*/ 	.byte	0x00, 0xf5, 0x21, 0x00


	//----- nvinfo : EIATTR_SPARSE_MMA_MASK
	.align		4
.L_63:
        /*0028*/ 	.byte	0x03, 0x50
        /*002a*/ 	.short	0x0000


	//----- nvinfo : EIATTR_MAXREG_COUNT
	.align		4
        /*002c*/ 	.byte	0x03, 0x1b
        /*002e*/ 	.short	0x00ff


	//----- nvinfo : EIATTR_MERCURY_ISA_VERSION
	.align		4
        /*0030*/ 	.byte	0x03, 0x5f
        /*0032*/ 	.short	0x0101


	//----- nvinfo : EIATTR_VRC_CTA_INIT_COUNT
	.align		4
        /*0034*/ 	.byte	0x02, 0x4a
	.zero		1
	.zero		1


	//----- nvinfo : EIATTR_EXIT_INSTR_OFFSETS
	.align		4
        /*0038*/ 	.byte	0x04, 0x1c
        /*003a*/ 	.short	(.L_65 - .L_64)


	//   ....[0]....
.L_64:
        /*003c*/ 	.word	0x000000d0


	//   ....[1]....
        /*0040*/ 	.word	0x00000660


	//----- nvinfo : EIATTR_CRS_STACK_SIZE
	.align		4
.L_65:
        /*0044*/ 	.byte	0x04, 0x1e
        /*0046*/ 	.short	(.L_67 - .L_66)
.L_66:
        /*0048*/ 	.word	0x00000000


	//----- nvinfo : EIATTR_CBANK_PARAM_SIZE
	.align		4
.L_67:
        /*004c*/ 	.byte	0x03, 0x19
        /*004e*/ 	.short	0x000c


	//----- nvinfo : EIATTR_PARAM_CBANK
	.align		4
        /*0050*/ 	.byte	0x04, 0x0a
        /*0052*/ 	.short	(.L_69 - .L_68)
	.align		4
.L_68:
        /*0054*/ 	.word	index@(.nv.constant0._Z12update_E_phiP4Datai)
        /*0058*/ 	.short	0x0380
        /*005a*/ 	.short	0x000c


	//----- nvinfo : EIATTR_SW_WAR
	.align		4
.L_69:
        /*005c*/ 	.byte	0x04, 0x36
        /*005e*/ 	.short	(.L_71 - .L_70)
.L_70:
        /*0060*/ 	.word	0x00000008
.L_71:


//--------------------- .nv.info._Z11update_E_nuP4Data --------------------------
	.section	.nv.info._Z11update_E_nuP4Data,"",@"SHT_CUDA_INFO"
	.sectionflags	@""
	.align	4


	//----- nvinfo : EIATTR_CUDA_API_VERSION
	.align		4
        /*0000*/ 	.byte	0x04, 0x37
        /*0002*/ 	.short	(.L_73 - .L_72)
.L_72:
        /*0004*/ 	.word	0x00000082


	//----- nvinfo : EIATTR_KPARAM_INFO
	.align		4
.L_73:
        /*0008*/ 	.byte	0x04, 0x17
        /*000a*/ 	.short	(.L_75 - .L_74)
.L_74:
        /*000c*/ 	.word	0x00000000
        /*0010*/ 	.short	0x0000
        /*0012*/ 	.short	0x0000
        /*0014*/ 	.byte	0x00, 0xf5, 0x21, 0x00


	//----- nvinfo : EIATTR_SPARSE_MMA_MASK
	.align		4
.L_75:
        /*0018*/ 	.byte	0x03, 0x50
        /*001a*/ 	.short	0x0000


	//----- nvinfo : EIATTR_MAXREG_COUNT
	.align		4
        /*001c*/ 	.byte	0x03, 0x1b
        /*001e*/ 	.short	0x00ff


	//----- nvinfo : EIATTR_MERCURY_ISA_VERSION
	.align		4
        /*0020*/ 	.byte	0x03, 0x5f
        /*0022*/ 	.short	0x0101


	//----- nvinfo : EIATTR_VRC_CTA_INIT_COUNT
	.align		4
        /*0024*/ 	.byte	0x02, 0x4a
	.zero		1
	.zero		1


	//----- nvinfo : EIATTR_EXIT_INSTR_OFFSETS
	.align		4
        /*0028*/ 	.byte	0x04, 0x1c
        /*002a*/ 	.short	(.L_77 - .L_76)


	//   ....[0]....
.L_76:
        /*002c*/ 	.word	0x000000c0


	//   ....[1]....
        /*0030*/ 	.word	0x00000440


	//----- nvinfo : EIATTR_CRS_STACK_SIZE
	.align		4
.L_77:
        /*0034*/ 	.byte	0x04, 0x1e
        /*0036*/ 	.short	(.L_79 - .L_78)
.L_78:
        /*0038*/ 	.word	0x00000000


	//----- nvinfo : EIATTR_CBANK_PARAM_SIZE
	.align		4
.L_79:
        /*003c*/ 	.byte	0x03, 0x19
        /*003e*/ 	.short	0x0008


	//----- nvinfo : EIATTR_PARAM_CBANK
	.align		4
        /*0040*/ 	.byte	0x04, 0x0a
        /*0042*/ 	.short	(.L_81 - .L_80)
	.align		4
.L_80:
        /*0044*/ 	.word	index@(.nv.constant0._Z11update_E_nuP4Data)
        /*0048*/ 	.short	0x0380
        /*004a*/ 	.short	0x0008


	//----- nvinfo : EIATTR_SW_WAR
	.align		4
.L_81:
        /*004c*/ 	.byte	0x04, 0x36
        /*004e*/ 	.short	(.L_83 - .L_82)
.L_82:
        /*0050*/ 	.word	0x00000008
.L_83:


//--------------------- .nv.info._Z11update_H_muP4Data --------------------------
	.section	.nv.info._Z11update_H_muP4Data,"",@"SHT_CUDA_INFO"
	.sectionflags	@""
	.align	4


	//----- nvinfo : EIATTR_CUDA_API_VERSION
	.align		4
        /*0000*/ 	.byte	0x04, 0x37
        /*0002*/ 	.short	(.L_85 - .L_84)
.L_84:
        /*0004*/ 	.word	0x00000082


	//----- nvinfo : EIATTR_KPARAM_INFO
	.align		4
.L_85:
        /*0008*/ 	.byte	0x04, 0x17
        /*000a*/ 	.short	(.L_87 - .L_86)
.L_86:
        /*000c*/ 	.word	0x00000000
        /*0010*/ 	.short	0x0000
        /*0012*/ 	.short	0x0000
        /*0014*/ 	.byte	0x00, 0xf5, 0x21, 0x00


	//----- nvinfo : EIATTR_SPARSE_MMA_MASK
	.align		4
.L_87:
        /*0018*/ 	.byte	0x03, 0x50
        /*001a*/ 	.short	0x0000


	//----- nvinfo : EIATTR_MAXREG_COUNT
	.align		4
        /*001c*/ 	.byte	0x03, 0x1b
        /*001e*/ 	.short	0x00ff


	//----- nvinfo : EIATTR_MERCURY_ISA_VERSION
	.align		4
        /*0020*/ 	.byte	0x03, 0x5f
        /*0022*/ 	.short	0x0101


	//----- nvinfo : EIATTR_VRC_CTA_INIT_COUNT
	.align		4
        /*0024*/ 	.byte	0x02, 0x4a
	.zero		1
	.zero		1


	//----- nvinfo : EIATTR_EXIT_INSTR_OFFSETS
	.align		4
        /*0028*/ 	.byte	0x04, 0x1c
        /*002a*/ 	.short	(.L_89 - .L_88)


	//   ....[0]....
.L_88:
        /*002c*/ 	.word	0x000000b0


	//   ....[1]....
        /*0030*/ 	.word	0x00000380


	//----- nvinfo : EIATTR_CRS_STACK_SIZE
	.align		4
.L_89:
        /*0034*/ 	.byte	0x04, 0x1e
        /*0036*/ 	.short	(.L_91 - .L_90)
.L_90:
        /*0038*/ 	.word	0x00000000


	//----- nvinfo : EIATTR_CBANK_PARAM_SIZE
	.align		4
.L_91:
        /*003c*/ 	.byte	0x03, 0x19
        /*003e*/ 	.short	0x0008


	//----- nvinfo : EIATTR_PARAM_CBANK
	.align		4
        /*0040*/ 	.byte	0x04, 0x0a
        /*0042*/ 	.short	(.L_93 - .L_92)
	.align		4
.L_92:
        /*0044*/ 	.word	index@(.nv.constant0._Z11update_H_muP4Data)
        /*0048*/ 	.short	0x0380
        /*004a*/ 	.short	0x0008


	//----- nvinfo : EIATTR_SW_WAR
	.align		4
.L_93:
        /*004c*/ 	.byte	0x04, 0x36
        /*004e*/ 	.short	(.L_95 - .L_94)
.L_94:
        /*0050*/ 	.word	0x00000008
.L_95:


//--------------------- .nv.info._Z12update_H_phiP4Data --------------------------
	.section	.nv.info._Z12update_H_phiP4Data,"",@"SHT_CUDA_INFO"
	.sectionflags	@""
	.align	4


	//----- nvinfo : EIATTR_CUDA_API_VERSION
	.align		4
        /*0000*/ 	.byte	0x04, 0x37
        /*0002*/ 	.short	(.L_97 - .L_96)
.L_96:
        /*0004*/ 	.word	0x00000082


	//----- nvinfo : EIATTR_KPARAM_INFO
	.align		4
.L_97:
        /*0008*/ 	.byte	0x04, 0x17
        /*000a*/ 	.short	(.L_99 - .L_98)
.L_98:
        /*000c*/ 	.word	0x00000000
        /*0010*/ 	.short	0x0000
        /*0012*/ 	.short	0x0000
        /*0014*/ 	.byte	0x00, 0xf5, 0x21, 0x00


	//----- nvinfo : EIATTR_SPARSE_MMA_MASK
	.align		4
.L_99:
        /*0018*/ 	.byte	0x03, 0x50
        /*001a*/ 	.short	0x0000


	//----- nvinfo : EIATTR_MAXREG_COUNT
	.align		4
        /*001c*/ 	.byte	0x03, 0x1b
        /*001e*/ 	.short	0x00ff


	//----- nvinfo : EIATTR_MERCURY_ISA_VERSION
	.align		4
        /*0020*/ 	.byte	0x03, 0x5f
        /*0022*/ 	.short	0x0101


	//----- nvinfo : EIATTR_VRC_CTA_INIT_COUNT
	.align		4
        /*0024*/ 	.byte	0x02, 0x4a
	.zero		1
	.zero		1


	//----- nvinfo : EIATTR_EXIT_INSTR_OFFSETS
	.align		4
        /*0028*/ 	.byte	0x04, 0x1c
        /*002a*/ 	.short	(.L_101 - .L_100)


	//   ....[0]....
.L_100:
        /*002c*/ 	.word	0x000000b0


	//   ....[1]....
        /*0030*/ 	.word	0x00000440


	//----- nvinfo : EIATTR_CRS_STACK_SIZE
	.align		4
.L_101:
        /*0034*/ 	.byte	0x04, 0x1e
        /*0036*/ 	.short	(.L_103 - .L_102)
.L_102:
        /*0038*/ 	.word	0x00000000


	//----- nvinfo : EIATTR_CBANK_PARAM_SIZE
	.align		4
.L_103:
        /*003c*/ 	.byte	0x03, 0x19
        /*003e*/ 	.short	0x0008


	//----- nvinfo : EIATTR_PARAM_CBANK
	.align		4
        /*0040*/ 	.byte	0x04, 0x0a
        /*0042*/ 	.short	(.L_105 - .L_104)
	.align		4
.L_104:
        /*0044*/ 	.word	index@(.nv.constant0._Z12update_H_phiP4Data)
        /*0048*/ 	.short	0x0380
        /*004a*/ 	.short	0x0008


	//----- nvinfo : EIATTR_SW_WAR
	.align		4
.L_105:
        /*004c*/ 	.byte	0x04, 0x36
        /*004e*/ 	.short	(.L_107 - .L_106)
.L_106:
        /*0050*/ 	.word	0x00000008
.L_107:


//--------------------- .nv.info._Z11update_H_nuP4Data --------------------------
	.section	.nv.info._Z11update_H_nuP4Data,"",@"SHT_CUDA_INFO"
	.sectionflags	@""
	.align	4


	//----- nvinfo : EIATTR_CUDA_API_VERSION
	.align		4
        /*0000*/ 	.byte	0x04, 0x37
        /*0002*/ 	.short	(.L_109 - .L_108)
.L_108:
        /*0004*/ 	.word	0x00000082


	//----- nvinfo : EIATTR_KPARAM_INFO
	.align		4
.L_109:
        /*0008*/ 	.byte	0x04, 0x17
        /*000a*/ 	.short	(.L_111 - .L_110)
.L_110:
        /*000c*/ 	.word	0x00000000
        /*0010*/ 	.short	0x0000
        /*0012*/ 	.short	0x0000
        /*0014*/ 	.byte	0x00, 0xf5, 0x21, 0x00


	//----- nvinfo : EIATTR_SPARSE_MMA_MASK
	.align		4
.L_111:
        /*0018*/ 	.byte	0x03, 0x50
        /*001a*/ 	.short	0x0000


	//----- nvinfo : EIATTR_MAXREG_COUNT
	.align		4
        /*001c*/ 	.byte	0x03, 0x1b
        /*001e*/ 	.short	0x00ff


	//----- nvinfo : EIATTR_MERCURY_ISA_VERSION
	.align		4
        /*0020*/ 	.byte	0x03, 0x5f
        /*0022*/ 	.short	0x0101


	//----- nvinfo : EIATTR_VRC_CTA_INIT_COUNT
	.align		4
        /*0024*/ 	.byte	0x02, 0x4a
	.zero		1
	.zero		1


	//----- nvinfo : EIATTR_EXIT_INSTR_OFFSETS
	.align		4
        /*0028*/ 	.byte	0x04, 0x1c
        /*002a*/ 	.short	(.L_113 - .L_112)


	//   ....[0]....
.L_112:
        /*002c*/ 	.word	0x000000b0


	//   ....[1]....
        /*0030*/ 	.word	0x00000380


	//----- nvinfo : EIATTR_CRS_STACK_SIZE
	.align		4
.L_113:
        /*0034*/ 	.byte	0x04, 0x1e
        /*0036*/ 	.short	(.L_115 - .L_114)
.L_114:
        /*0038*/ 	.word	0x00000000


	//----- nvinfo : EIATTR_CBANK_PARAM_SIZE
	.align		4
.L_115:
        /*003c*/ 	.byte	0x03, 0x19
        /*003e*/ 	.short	0x0008


	//----- nvinfo : EIATTR_PARAM_CBANK
	.align		4
        /*0040*/ 	.byte	0x04, 0x0a
        /*0042*/ 	.short	(.L_117 - .L_116)
	.align		4
.L_116:
        /*0044*/ 	.word	index@(.nv.constant0._Z11update_H_nuP4Data)
        /*0048*/ 	.short	0x0380
        /*004a*/ 	.short	0x0008


	//----- nvinfo : EIATTR_SW_WAR
	.align		4
.L_117:
        /*004c*/ 	.byte	0x04, 0x36
        /*004e*/ 	.short	(.L_119 - .L_118)
.L_118:
        /*0050*/ 	.word	0x00000008
.L_119:


//--------------------- .nv.info._Z9compute_hPfS_S_S_S_ --------------------------
	.section	.nv.info._Z9compute_hPfS_S_S_S_,"",@"SHT_CUDA_INFO"
	.sectionflags	@""
	.align	4


	//----- nvinfo : EIATTR_CUDA_API_VERSION
	.align		4
        /*0000*/ 	.byte	0x04, 0x37
        /*0002*/ 	.short	(.L_121 - .L_120)
.L_120:
        /*0004*/ 	.word	0x00000082


	//----- nvinfo : EIATTR_KPARAM_INFO
	.align		4
.L_121:
        /*0008*/ 	.byte	0x04, 0x17
        /*000a*/ 	.short	(.L_123 - .L_122)
.L_122:
        /*000c*/ 	.word	0x00000000
        /*0010*/ 	.short	0x0004
        /*0012*/ 	.short	0x0020
        /*0014*/ 	.byte	0x00, 0xf5, 0x21, 0x00


	//----- nvinfo : EIATTR_KPARAM_INFO
	.align		4
.L_123:
        /*0018*/ 	.byte	0x04, 0x17
        /*001a*/ 	.short	(.L_125 - .L_124)
.L_124:
        /*001c*/ 	.word	0x00000000
        /*0020*/ 	.short	0x0003
        /*0022*/ 	.short	0x0018
        /*0024*/ 	.byte	0x00, 0xf5, 0x21, 0x00


	//----- nvinfo : EIATTR_KPARAM_INFO
	.align		4
.L_125:
        /*0028*/ 	.byte	0x04, 0x17
        /*002a*/ 	.short	(.L_127 - .L_126)
.L_126:
        /*002c*/ 	.word	0x00000000
        /*0030*/ 	.short	0x0002
        /*0032*/ 	.short	0x0010
        /*0034*/ 	.byte	0x00, 0xf5, 0x21, 0x00


	//----- nvinfo : EIATTR_KPARAM_INFO
	.align		4
.L_127:
        /*0038*/ 	.byte	0x04, 0x17
        /*003a*/ 	.short	(.L_129 - .L_128)
.L_128:
        /*003c*/ 	.word	0x00000000
        /*0040*/ 	.short	0x0001
        /*0042*/ 	.short	0x0008
        /*0044*/ 	.byte	0x00, 0xf5, 0x21, 0x00


	//----- nvinfo : EIATTR_KPARAM_INFO
	.align		4
.L_129:
        /*0048*/ 	.byte	0x04, 0x17
        /*004a*/ 	.short	(.L_131 - .L_130)
.L_130:
        /*004c*/ 	.word	0x00000000
        /*0050*/ 	.short	0x0000
        /*0052*/ 	.short	0x0000
        /*0054*/ 	.byte	0x00, 0xf5, 0x21, 0x00


	//----- nvinfo : EIATTR_SPARSE_MMA_MASK
	.align		4
.L_131:
        /*0058*/ 	.byte	0x03, 0x50
        /*005a*/ 	.short	0x0000


	//----- nvinfo : EIATTR_MAXREG_COUNT
	.align		4
        /*005c*/ 	.byte	0x03, 0x1b
        /*005e*/ 	.short	0x00ff


	//----- nvinfo : EIATTR_MERCURY_ISA_VERSION
	.align		4
        /*0060*/ 	.byte	0x03, 0x5f
        /*0062*/ 	.short	0x0101


	//----- nvinfo : EIATTR_VRC_CTA_INIT_COUNT
	.align		4
        /*0064*/ 	.byte	0x02, 0x4a
	.zero		1
	.zero		1


	//----- nvinfo : EIATTR_EXIT_INSTR_OFFSETS
	.align		4
        /*0068*/ 	.byte	0x04, 0x1c
        /*006a*/ 	.short	(.L_133 - .L_132)


	//   ....[0]....
.L_132:
        /*006c*/ 	.word	0x000000b0


	//   ....[1]....
        /*0070*/ 	.word	0x000004d0


	//----- nvinfo : EIATTR_CRS_STACK_SIZE
	.align		4
.L_133:
        /*0074*/ 	.byte	0x04, 0x1e
        /*0076*/ 	.short	(.L_135 - .L_134)
.L_134:
        /*0078*/ 	.word	0x00000000


	//----- nvinfo : EIATTR_CBANK_PARAM_SIZE
	.align		4
.L_135:
        /*007c*/ 	.byte	0x03, 0x19
        /*007e*/ 	.short	0x0028


	//----- nvinfo : EIATTR_PARAM_CBANK
	.align		4
        /*0080*/ 	.byte	0x04, 0x0a
        /*0082*/ 	.short	(.L_137 - .L_136)
	.align		4
.L_136:
        /*0084*/ 	.word	index@(.nv.constant0._Z9compute_hPfS_S_S_S_)
        /*0088*/ 	.short	0x0380
        /*008a*/ 	.short	0x0028


	//----- nvinfo : EIATTR_SW_WAR
	.align		4
.L_137:
        /*008c*/ 	.byte	0x04, 0x36
        /*008e*/ 	.short	(.L_139 - .L_138)
.L_138:
        /*0090*/ 	.word	0x00000008
.L_139:


//--------------------- .nv.info._Z15compute_r_thetaPfS_ --------------------------
	.section	.nv.info._Z15compute_r_thetaPfS_,"",@"SHT_CUDA_INFO"
	.sectionflags	@""
	.align	4


	//----- nvinfo : EIATTR_CUDA_API_VERSION
	.align		4
        /*0000*/ 	.byte	0x04, 0x37
        /*0002*/ 	.short	(.L_141 - .L_140)
.L_140:
        /*0004*/ 	.word	0x00000082


	//----- nvinfo : EIATTR_KPARAM_INFO
	.align		4
.L_141:
        /*0008*/ 	.byte	0x04, 0x17
        /*000a*/ 	.short	(.L_143 - .L_142)
.L_142:
        /*000c*/ 	.word	0x00000000
        /*0010*/ 	.short	0x0001
        /*0012*/ 	.short	0x0008
        /*0014*/ 	.byte	0x00, 0xf5, 0x21, 0x00


	//----- nvinfo : EIATTR_KPARAM_INFO
	.align		4
.L_143:
        /*0018*/ 	.byte	0x04, 0x17
        /*001a*/ 	.short	(.L_145 - .L_144)
.L_144:
        /*001c*/ 	.word	0x00000000
        /*0020*/ 	.short	0x0000
        /*0022*/ 	.short	0x0000
        /*0024*/ 	.byte	0x00, 0xf5, 0x21, 0x00


	//----- nvinfo : EIATTR_SPARSE_MMA_MASK
	.align		4
.L_145:
        /*0028*/ 	.byte	0x03, 0x50
        /*002a*/ 	.short	0x0000


	//----- nvinfo : EIATTR_MAXREG_COUNT
	.align		4
        /*002c*/ 	.byte	0x03, 0x1b
        /*002e*/ 	.short	0x00ff


	//----- nvinfo : EIATTR_MERCURY_ISA_VERSION
	.align		4
        /*0030*/ 	.byte	0x03, 0x5f
        /*0032*/ 	.short	0x0101


	//----- nvinfo : EIATTR_VRC_CTA_INIT_COUNT
	.align		4
        /*0034*/ 	.byte	0x02, 0x4a
	.zero		1
	.zero		1


	//----- nvinfo : EIATTR_EXIT_INSTR_OFFSETS
	.align		4
        /*0038*/ 	.byte	0x04, 0x1c
        /*003a*/ 	.short	(.L_147 - .L_146)


	//   ....[0]....
.L_146:
        /*003c*/ 	.word	0x000000b0


	//   ....[1]....
        /*0040*/ 	.word	0x000008a0


	//----- nvinfo : EIATTR_CRS_STACK_SIZE
	.align		4
.L_147:
        /*0044*/ 	.byte	0x04, 0x1e
        /*0046*/ 	.short	(.L_149 - .L_148)
.L_148:
        /*0048*/ 	.word	0x00000000


	//----- nvinfo : EIATTR_CBANK_PARAM_SIZE
	.align		4
.L_149:
        /*004c*/ 	.byte	0x03, 0x19
        /*004e*/ 	.short	0x0010


	//----- nvinfo : EIATTR_PARAM_CBANK
	.align		4
        /*0050*/ 	.byte	0x04, 0x0a
        /*0052*/ 	.short	(.L_151 - .L_150)
	.align		4
.L_150:
        /*0054*/ 	.word	index@(.nv.constant0._Z15compute_r_thetaPfS_)
        /*0058*/ 	.short	0x0380
        /*005a*/ 	.short	0x0010


	//----- nvinfo : EIATTR_SW_WAR
	.align		4
.L_151:
        /*005c*/ 	.byte	0x04, 0x36
        /*005e*/ 	.short	(.L_153 - .L_152)
.L_152:
        /*0060*/ 	.word	0x00000008
.L_153:


//--------------------- .nv.callgraph             --------------------------
	.section	.nv.callgraph,"",@"SHT_CUDA_CALLGRAPH"
	.align	4
	.sectionentsize	8
	.align		4
        /*0000*/ 	.word	0x00000000
	.align		4
        /*0004*/ 	.word	0xffffffff
	.align		4
        /*0008*/ 	.word	0x00000000
	.align		4
        /*000c*/ 	.word	0xfffffffe
	.align		4
        /*0010*/ 	.word	0x00000000
	.align		4
        /*0014*/ 	.word	0xfffffffd
	.align		4
        /*0018*/ 	.word	0x00000000
	.align		4
        /*001c*/ 	.word	0xfffffffc


//--------------------- .text._Z12update_E_phiP4Datai --------------------------
	.section	.text._Z12update_E_phiP4Datai,"ax",@progbits
	.align	128
        .global         _Z12update_E_phiP4Datai
        .type           _Z12update_E_phiP4Datai,@function
        .size           _Z12update_E_phiP4Datai,(.L_x_114 - _Z12update_E_phiP4Datai)
        .other          _Z12update_E_phiP4Datai,@"STO_CUDA_ENTRY STV_DEFAULT"
_Z12update_E_phiP4Datai:
.text._Z12update_E_phiP4Datai:
[----:B------:R-:W-:Y:S01]  /*0000*/  LDC R1, c[0x0][0x37c] ;  /* 0x0000df00ff017b82 */ /* 0x000fe20000000800 */
[----:B------:R-:W0:Y:S07]  /*0010*/  S2R R4, SR_TID.X ;  /* 0x0000000000047919 */ /* 0x000e2e0000002100 */
[----:B------:R-:W0:Y:S01]  /*0020*/  S2UR UR4, SR_CTAID.X ;  /* 0x00000000000479c3 */ /* 0x000e220000002500 */
[----:B------:R-:W1:Y:S07]  /*0030*/  S2R R5, SR_TID.Y ;  /* 0x0000000000057919 */ /* 0x000e6e0000002200 */
[----:B------:R-:W0:Y:S08]  /*0040*/  LDC R3, c[0x0][0x360] ;  /* 0x0000d800ff037b82 */ /* 0x000e300000000800 */
[----:B------:R-:W1:Y:S08]  /*0050*/  S2UR UR5, SR_CTAID.Y ;  /* 0x00000000000579c3 */ /* 0x000e700000002600 */
[----:B------:R-:W1:Y:S01]  /*0060*/  LDC R0, c[0x0][0x364] ;  /* 0x0000d900ff007b82 */ /* 0x000e620000000800 */
[----:B0-----:R-:W-:-:S05]  /*0070*/  IMAD R4, R3, UR4, R4 ;  /* 0x0000000403047c24 */ /* 0x001fca000f8e0204 */
[----:B------:R-:W-:-:S04]  /*0080*/  ISETP.GT.AND P0, PT, R4, 0x7e, PT ;  /* 0x0000007e0400780c */ /* 0x000fc80003f04270 */
[----:B------:R-:W-:Y:S01]  /*0090*/  ISETP.EQ.OR P0, PT, R4, RZ, P0 ;  /* 0x000000ff0400720c */ /* 0x000fe20000702670 */
[----:B-1----:R-:W-:-:S04]  /*00a0*/  IMAD R5, R0, UR5, R5 ;  /* 0x0000000500057c24 */ /* 0x002fc8000f8e0205 */
[----:B------:R-:W-:-:S05]  /*00b0*/  VIADD R0, R5, 0xffffff81 ;  /* 0xffffff8105007836 */ /* 0x000fca0000000000 */
[----:B------:R-:W-:-:S13]  /*00c0*/  ISETP.LT.U32.OR P0, PT, R0, -0x7e, P0 ;  /* 0xffffff820000780c */ /* 0x000fda0000701470 */
[----:B------:R-:W-:Y:S05]  /*00d0*/  @P0 EXIT ;  /* 0x000000000000094d */ /* 0x000fea0003800000 */
[----:B------:R-:W0:Y:S01]  /*00e0*/  LDC.64 R8, c[0x0][0x380] ;  /* 0x0000e000ff087b82 */ /* 0x000e220000000a00 */
[----:B------:R-:W0:Y:S02]  /*00f0*/  LDCU.64 UR6, c[0x0][0x358] ;  /* 0x00006b00ff0677ac */ /* 0x000e240008000a00 */
[----:B0-----:R-:W2:Y:S04]  /*0100*/  LDG.E.64 R2, desc[UR6][R8.64+0x10] ;  /* 0x0000100608027981 */ /* 0x001ea8000c1e1b00 */
[----:B------:R-:W3:Y:S01]  /*0110*/  LDG.E.64 R6, desc[UR6][R8.64+0x20] ;  /* 0x0000200608067981 */ /* 0x000ee2000c1e1b00 */
[----:B------:R-:W-:-:S04]  /*0120*/  IMAD R4, R4, 0x80, R5 ;  /* 0x0000008004047824 */ /* 0x000fc800078e0205 */
[----:B--2---:R-:W-:-:S04]  /*0130*/  IMAD.WIDE R2, R4, 0x4, R2 ;  /* 0x0000000404027825 */ /* 0x004fc800078e0202 */
[----:B---3--:R-:W-:Y:S01]  /*0140*/  IMAD.WIDE R6, R4, 0x4, R6 ;  /* 0x0000000404067825 */ /* 0x008fe200078e0206 */
[----:B------:R-:W2:Y:S04]  /*0150*/  LDG.E R5, desc[UR6][R2.64] ;  /* 0x0000000602057981 */ /* 0x000ea8000c1e1900 */
[----:B------:R-:W2:Y:S04]  /*0160*/  LDG.E R10, desc[UR6][R6.64] ;  /* 0x00000006060a7981 */ /* 0x000ea8000c1e1900 */
[----:B------:R0:W3:Y:S04]  /*0170*/  LDG.E R12, desc[UR6][R2.64+0x4] ;  /* 0x00000406020c7981 */ /* 0x0000e8000c1e1900 */
[----:B------:R-:W4:Y:S04]  /*0180*/  LDG.E R14, desc[UR6][R2.64+-0x4] ;  /* 0xfffffc06020e7981 */ /* 0x000f28000c1e1900 */
[----:B------:R-:W0:Y:S04]  /*0190*/  LDG.E R11, desc[UR6][R6.64+0x200] ;  /* 0x00020006060b7981 */ /* 0x000e28000c1e1900 */
[----:B------:R-:W5:Y:S01]  /*01a0*/  LDG.E R13, desc[UR6][R6.64+-0x200] ;  /* 0xfffe0006060d7981 */ /* 0x000f62000c1e1900 */
[----:B------:R-:W-:Y:S01]  /*01b0*/  UMOV UR4, 0x4296cccd ;  /* 0x4296cccd00047882 */ /* 0x000fe20000000000 */
[----:B------:R-:W-:Y:S01]  /*01c0*/  BSSY.RECONVERGENT B1, `(.L_x_0) ;  /* 0x0000016000017945 */ /* 0x000fe20003800200 */
[----:B------:R-:W-:-:S02]  /*01d0*/  IMAD.U32 R18, RZ, RZ, UR4 ;  /* 0x00000004ff127e24 */ /* 0x000fc4000f8e00ff */
[----:B--2---:R-:W-:-:S04]  /*01e0*/  FMUL R15, R5, R10 ;  /* 0x0000000a050f7220 */ /* 0x004fc80000400000 */
[----:B------:R-:W1:Y:S01]  /*01f0*/  MUFU.RCP R0, R15 ;  /* 0x0000000f00007308 */ /* 0x000e620000001000 */
[----:B----4-:R-:W-:-:S07]  /*0200*/  FADD R8, R5, R14 ;  /* 0x0000000e05087221 */ /* 0x010fce0000000000 */
[----:B------:R-:W2:Y:S01]  /*0210*/  FCHK P0, R18, R15 ;  /* 0x0000000f12007302 */ /* 0x000ea20000000000 */
[----:B0-----:R-:W-:Y:S01]  /*0220*/  FADD R2, R10, R11 ;  /* 0x0000000b0a027221 */ /* 0x001fe20000000000 */
[----:B------:R-:W-:Y:S01]  /*0230*/  FMUL R8, R8, 0.5 ;  /* 0x3f00000008087820 */ /* 0x000fe20000400000 */
[----:B-----5:R-:W-:Y:S02]  /*0240*/  FADD R3, R10, R13 ;  /* 0x0000000d0a037221 */ /* 0x020fe40000000000 */
[----:B------:R-:W-:Y:S02]  /*0250*/  FMUL R2, R2, 0.5 ;  /* 0x3f00000002027820 */ /* 0x000fe40000400000 */
[----:B------:R-:W-:Y:S01]  /*0260*/  FMUL R3, R3, 0.5 ;  /* 0x3f00000003037820 */ /* 0x000fe20000400000 */
[----:B-1----:R-:W-:-:S04]  /*0270*/  FFMA R9, -R15, R0, 1 ;  /* 0x3f8000000f097423 */ /* 0x002fc80000000100 */
[----:B------:R-:W-:Y:S01]  /*0280*/  FFMA R0, R0, R9, R0 ;  /* 0x0000000900007223 */ /* 0x000fe20000000000 */
[----:B---3--:R-:W-:-:S03]  /*0290*/  FADD R9, R5, R12 ;  /* 0x0000000c05097221 */ /* 0x008fc60000000000 */
[----:B------:R-:W-:Y:S01]  /*02a0*/  FFMA R17, R0, 75.40000152587890625, RZ ;  /* 0x4296cccd00117823 */ /* 0x000fe200000000ff */
[----:B------:R-:W-:-:S03]  /*02b0*/  FMUL R9, R9, 0.5 ;  /* 0x3f00000009097820 */ /* 0x000fc60000400000 */
[----:B------:R-:W-:-:S04]  /*02c0*/  FFMA R16, -R15, R17, 75.40000152587890625 ;  /* 0x4296cccd0f107423 */ /* 0x000fc80000000111 */
[----:B------:R-:W-:Y:S01]  /*02d0*/  FFMA R0, R0, R16, R17 ;  /* 0x0000001000007223 */ /* 0x000fe20000000011 */
[----:B--2---:R-:W-:Y:S06]  /*02e0*/  @!P0 BRA `(.L_x_1) ;  /* 0x00000000000c8947 */ /* 0x004fec0003800000 */
[----:B------:R-:W-:-:S07]  /*02f0*/  MOV R6, 0x310 ;  /* 0x0000031000067802 */ /* 0x000fce0000000f00 */
[----:B------:R-:W-:Y:S05]  /*0300*/  CALL.REL.NOINC `($__internal_1_$__cuda_sm3x_div_rn_noftz_f32_slowpath) ;  /* 0x00000008000c7944 */ /* 0x000fea0003c00000 */
[----:B------:R-:W-:-:S07]  /*0310*/  IMAD.MOV.U32 R0, RZ, RZ, R5 ;  /* 0x000000ffff007224 */ /* 0x000fce00078e0005 */
.L_x_1:
[----:B------:R-:W-:Y:S05]  /*0320*/  BSYNC.RECONVERGENT B1 ;  /* 0x0000000000017941 */ /* 0x000fea0003800200 */
.L_x_0:
[----:B------:R-:W0:Y:S01]  /*0330*/  LDC.64 R22, c[0x0][0x380] ;  /* 0x0000e000ff167b82 */ /* 0x000e220000000a00 */
[----:B------:R-:W1:Y:S01]  /*0340*/  MUFU.RCP64H R15, 100 ;  /* 0x40590000000f7908 */ /* 0x000e620000001800 */
[----:B------:R-:W2:Y:S01]  /*0350*/  LDCU UR5, c[0x0][0x388] ;  /* 0x00007100ff0577ac */ /* 0x000ea20008000800 */
[----:B0-----:R-:W3:Y:S04]  /*0360*/  LDG.E.64 R10, desc[UR6][R22.64+0x38] ;  /* 0x00003806160a7981 */ /* 0x001ee8000c1e1b00 */
[----:B------:R-:W4:Y:S04]  /*0370*/  LDG.E.64 R12, desc[UR6][R22.64+0x48] ;  /* 0x00004806160c7981 */ /* 0x000f28000c1e1b00 */
[----:B------:R-:W5:Y:S01]  /*0380*/  LDG.E.64 R6, desc[UR6][R22.64+0x30] ;  /* 0x0000300616067981 */ /* 0x000f62000c1e1b00 */
[----:B------:R-:W-:Y:S01]  /*0390*/  IMAD.MOV.U32 R14, RZ, RZ, 0x1 ;  /* 0x00000001ff0e7424 */ /* 0x000fe200078e00ff */
[----:B--2---:R-:W-:-:S02]  /*03a0*/  UIADD3 UR4, UPT, UPT, -UR5, 0x1e, URZ ;  /* 0x0000001e05047890 */ /* 0x004fc4000fffe1ff */
[----:B------:R-:W-:-:S04]  /*03b0*/  UIADD3 UR5, UPT, UPT, UR5, -0x1e, URZ ;  /* 0xffffffe205057890 */ /* 0x000fc8000fffe0ff */
[----:B------:R-:W-:Y:S01]  /*03c0*/  UIMAD UR4, UR4, UR5, URZ ;  /* 0x00000005040472a4 */ /* 0x000fe2000f8e02ff */
[----:B---3--:R-:W-:-:S04]  /*03d0*/  IMAD.WIDE R18, R4, 0x4, R10 ;  /* 0x0000000404127825 */ /* 0x008fc800078e020a */
[C---:B----4-:R-:W-:Y:S01]  /*03e0*/  IMAD.WIDE R20, R4.reuse, 0x4, R12 ;  /* 0x0000000404147825 */ /* 0x050fe200078e020c */
[----:B------:R-:W2:Y:S03]  /*03f0*/  LDG.E R11, desc[UR6][R18.64+-0x4] ;  /* 0xfffffc06120b7981 */ /* 0x000ea6000c1e1900 */
[----:B-----5:R-:W-:Y:S01]  /*0400*/  IMAD.WIDE R4, R4, 0x4, R6 ;  /* 0x0000000404047825 */ /* 0x020fe200078e0206 */
[----:B------:R-:W3:Y:S04]  /*0410*/  LDG.E R10, desc[UR6][R20.64+-0x200] ;  /* 0xfffe0006140a7981 */ /* 0x000ee8000c1e1900 */
[----:B------:R0:W4:Y:S04]  /*0420*/  LDG.E R12, desc[UR6][R18.64] ;  /* 0x00000006120c7981 */ /* 0x000128000c1e1900 */
[----:B------:R-:W5:Y:S04]  /*0430*/  LDG.E R17, desc[UR6][R20.64] ;  /* 0x0000000614117981 */ /* 0x000f68000c1e1900 */
[----:B------:R-:W5:Y:S01]  /*0440*/  LDG.E R13, desc[UR6][R4.64] ;  /* 0x00000006040d7981 */ /* 0x000f62000c1e1900 */
[----:B------:R-:W-:-:S02]  /*0450*/  HFMA2 R7, -RZ, RZ, 2.173828125, 0 ;  /* 0x40590000ff077431 */ /* 0x000fc400000001ff */
[----:B------:R-:W-:-:S06]  /*0460*/  IMAD.MOV.U32 R6, RZ, RZ, 0x0 ;  /* 0x00000000ff067424 */ /* 0x000fcc00078e00ff */
[----:B-1----:R-:W-:-:S08]  /*0470*/  DFMA R22, R14, -R6, 1 ;  /* 0x3ff000000e16742b */ /* 0x002fd00000000806 */
[----:B------:R-:W-:-:S08]  /*0480*/  DFMA R22, R22, R22, R22 ;  /* 0x000000161616722b */ /* 0x000fd00000000016 */
[----:B------:R-:W-:-:S08]  /*0490*/  DFMA R14, R14, R22, R14 ;  /* 0x000000160e0e722b */ /* 0x000fd0000000000e */
[C---:B0-----:R-:W-:Y:S01]  /*04a0*/  DFMA R18, R14.reuse, -R6, 1 ;  /* 0x3ff000000e12742b */ /* 0x041fe20000000806 */
[----:B------:R-:W0:Y:S07]  /*04b0*/  I2F.F64 R6, UR4 ;  /* 0x0000000400067d12 */ /* 0x000e2e0008201c00 */
[----:B------:R-:W-:-:S08]  /*04c0*/  DFMA R18, R14, R18, R14 ;  /* 0x000000120e12722b */ /* 0x000fd0000000000e */
[----:B0-----:R-:W-:Y:S01]  /*04d0*/  DMUL R14, R6, R18 ;  /* 0x00000012060e7228 */ /* 0x001fe20000000000 */
[----:B------:R-:W-:Y:S01]  /*04e0*/  FSETP.GEU.AND P1, PT, |R7|, 6.5827683646048100446e-37, PT ;  /* 0x036000000700780b */ /* 0x000fe20003f2e200 */
[----:B--2---:R-:W-:Y:S01]  /*04f0*/  FMUL R8, R8, R11 ;  /* 0x0000000b08087220 */ /* 0x004fe20000400000 */
[----:B---3--:R-:W-:-:S03]  /*0500*/  FMUL R3, R3, R10 ;  /* 0x0000000a03037220 */ /* 0x008fc60000400000 */
[----:B----4-:R-:W-:Y:S02]  /*0510*/  FFMA R12, R9, R12, -R8 ;  /* 0x0000000c090c7223 */ /* 0x010fe40000000808 */
[----:B------:R-:W-:Y:S01]  /*0520*/  DFMA R8, R14, -100, R6 ;  /* 0xc05900000e08782b */ /* 0x000fe20000000006 */
[----:B-----5:R-:W-:Y:S01]  /*0530*/  FFMA R2, R2, R17, -R3 ;  /* 0x0000001102027223 */ /* 0x020fe20000000803 */
[----:B------:R-:W-:-:S04]  /*0540*/  FFMA R13, R12, R0, R13 ;  /* 0x000000000c0d7223 */ /* 0x000fc8000000000d */
[----:B------:R-:W-:Y:S02]  /*0550*/  FFMA R13, R2, -R0, R13 ;  /* 0x80000000020d7223 */ /* 0x000fe4000000000d */
[----:B------:R-:W-:-:S03]  /*0560*/  DFMA R2, R18, R8, R14 ;  /* 0x000000081202722b */ /* 0x000fc6000000000e */
[----:B------:R0:W-:Y:S07]  /*0570*/  STG.E desc[UR6][R4.64], R13 ;  /* 0x0000000d04007986 */ /* 0x0001ee000c101906 */
[----:B------:R-:W-:-:S05]  /*0580*/  FFMA R0, RZ, 3.390625, R3 ;  /* 0x40590000ff007823 */ /* 0x000fca0000000003 */
[----:B------:R-:W-:-:S13]  /*0590*/  FSETP.GT.AND P0, PT, |R0|, 1.469367938527859385e-39, PT ;  /* 0x001000000000780b */ /* 0x000fda0003f04200 */
[----:B0-----:R-:W-:Y:S05]  /*05a0*/  @P0 BRA P1, `(.L_x_2) ;  /* 0x0000000000100947 */ /* 0x001fea0000800000 */
[----:B------:R-:W-:-:S07]  /*05b0*/  MOV R0, 0x5d0 ;  /* 0x000005d000007802 */ /* 0x000fce0000000f00 */
[----:B------:R-:W-:Y:S05]  /*05c0*/  CALL.REL.NOINC `($__internal_0_$__cuda_sm20_div_rn_f64_full) ;  /* 0x0000000000287944 */ /* 0x000fea0003c00000 */
[----:B------:R-:W-:Y:S02]  /*05d0*/  IMAD.MOV.U32 R2, RZ, RZ, R10 ;  /* 0x000000ffff027224 */ /* 0x000fe400078e000a */
[----:B------:R-:W-:-:S07]  /*05e0*/  IMAD.MOV.U32 R3, RZ, RZ, R11 ;  /* 0x000000ffff037224 */ /* 0x000fce00078e000b */
.L_x_2:
[----:B------:R-:W0:Y:S02]  /*05f0*/  F2F.F32.F64 R2, R2 ;  /* 0x0000000200027310 */ /* 0x000e240000301000 */
[----:B0-----:R-:W-:-:S05]  /*0600*/  FMUL R0, R2, 1.4426950216293334961 ;  /* 0x3fb8aa3b02007820 */ /* 0x001fca0000400000 */
[----:B------:R-:W-:-:S13]  /*0610*/  FSETP.GEU.AND P0, PT, R0, -126, PT ;  /* 0xc2fc00000000780b */ /* 0x000fda0003f0e000 */
[----:B------:R-:W-:-:S04]  /*0620*/  @!P0 FMUL R0, R0, 0.5 ;  /* 0x3f00000000008820 */ /* 0x000fc80000400000 */
[----:B------:R-:W0:Y:S02]  /*0630*/  MUFU.EX2 R7, R0 ;  /* 0x0000000000077308 */ /* 0x000e240000000800 */
[----:B0-----:R-:W-:-:S05]  /*0640*/  @!P0 FMUL R7, R7, R7 ;  /* 0x0000000707078220 */ /* 0x001fca0000400000 */
[----:B------:R-:W-:Y:S01]  /*0650*/  STG.E desc[UR6][R4.64+0x8100], R7 ;  /* 0x0081000704007986 */ /* 0x000fe2000c101906 */
[----:B------:R-:W-:Y:S05]  /*0660*/  EXIT ;  /* 0x000000000000794d */ /* 0x000fea0003800000 */
        .weak           $__internal_0_$__cuda_sm20_div_rn_f64_full
        .type           $__internal_0_$__cuda_sm20_div_rn_f64_full,@function
        .size           $__internal_0_$__cuda_sm20_div_rn_f64_full,($__internal_1_$__cuda_sm3x_div_rn_noftz_f32_slowpath - $__internal_0_$__cuda_sm20_div_rn_f64_full)
$__internal_0_$__cuda_sm20_div_rn_f64_full:
[----:B------:R-:W-:Y:S01]  /*0670*/  MOV R3, 0x3ff90000 ;  /* 0x3ff9000000037802 */ /* 0x000fe20000000f00 */
[----:B------:R-:W-:Y:S01]  /*0680*/  IMAD.MOV.U32 R2, RZ, RZ, 0x0 ;  /* 0x00000000ff027424 */ /* 0x000fe200078e00ff */
[----:B------:R-:W-:Y:S01]  /*0690*/  FSETP.GEU.AND P1, PT, |R7|, 1.469367938527859385e-39, PT ;  /* 0x001000000700780b */ /* 0x000fe20003f2e200 */
[----:B------:R-:W-:Y:S01]  /*06a0*/  IMAD.MOV.U32 R8, RZ, RZ, 0x1 ;  /* 0x00000001ff087424 */ /* 0x000fe200078e00ff */
[----:B------:R-:W0:Y:S01]  /*06b0*/  MUFU.RCP64H R9, R3 ;  /* 0x0000000300097308 */ /* 0x000e220000001800 */
[----:B------:R-:W-:-:S04]  /*06c0*/  IMAD.MOV.U32 R19, RZ, RZ, 0x40500000 ;  /* 0x40500000ff137424 */ /* 0x000fc800078e00ff */
[----:B------:R-:W-:Y:S01]  /*06d0*/  VIADD R21, R19, 0xffffffff ;  /* 0xffffffff13157836 */ /* 0x000fe20000000000 */
[----:B0-----:R-:W-:-:S08]  /*06e0*/  DFMA R10, R8, -R2, 1 ;  /* 0x3ff00000080a742b */ /* 0x001fd00000000802 */
[----:B------:R-:W-:Y:S01]  /*06f0*/  DFMA R12, R10, R10, R10 ;  /* 0x0000000a0a0c722b */ /* 0x000fe2000000000a */
[----:B------:R-:W-:Y:S01]  /*0700*/  LOP3.LUT R10, R7, 0x7ff00000, RZ, 0xc0, !PT ;  /* 0x7ff00000070a7812 */ /* 0x000fe200078ec0ff */
[----:B------:R-:W-:-:S03]  /*0710*/  IMAD.MOV.U32 R11, RZ, RZ, 0x1ca00000 ;  /* 0x1ca00000ff0b7424 */ /* 0x000fc600078e00ff */
[----:B------:R-:W-:-:S03]  /*0720*/  ISETP.GE.U32.AND P0, PT, R10, 0x40500000, PT ;  /* 0x405000000a00780c */ /* 0x000fc60003f06070 */
[----:B------:R-:W-:Y:S01]  /*0730*/  DFMA R14, R8, R12, R8 ;  /* 0x0000000c080e722b */ /* 0x000fe20000000008 */
[----:B------:R-:W-:Y:S01]  /*0740*/  MOV R18, R10 ;  /* 0x0000000a00127202 */ /* 0x000fe20000000f00 */
[----:B------:R-:W-:Y:S01]  /*0750*/  IMAD.MOV.U32 R8, RZ, RZ, R6 ;  /* 0x000000ffff087224 */ /* 0x000fe200078e0006 */
[----:B------:R-:W-:-:S04]  /*0760*/  SEL R11, R11, 0x63400000, !P0 ;  /* 0x634000000b0b7807 */ /* 0x000fc80004000000 */
[C-C-:B------:R-:W-:Y:S01]  /*0770*/  @!P1 LOP3.LUT R12, R11.reuse, 0x80000000, R7.reuse, 0xf8, !PT ;  /* 0x800000000b0c9812 */ /* 0x140fe200078ef807 */
[----:B------:R-:W-:Y:S01]  /*0780*/  DFMA R16, R14, -R2, 1 ;  /* 0x3ff000000e10742b */ /* 0x000fe20000000802 */
[----:B------:R-:W-:Y:S02]  /*0790*/  LOP3.LUT R9, R11, 0x800fffff, R7, 0xf8, !PT ;  /* 0x800fffff0b097812 */ /* 0x000fe400078ef807 */
[----:B------:R-:W-:Y:S01]  /*07a0*/  @!P1 LOP3.LUT R13, R12, 0x100000, RZ, 0xfc, !PT ;  /* 0x001000000c0d9812 */ /* 0x000fe200078efcff */
[----:B------:R-:W-:-:S04]  /*07b0*/  @!P1 IMAD.MOV.U32 R12, RZ, RZ, RZ ;  /* 0x000000ffff0c9224 */ /* 0x000fc800078e00ff */
[----:B------:R-:W-:Y:S02]  /*07c0*/  DFMA R16, R14, R16, R14 ;  /* 0x000000100e10722b */ /* 0x000fe4000000000e */
[----:B------:R-:W-:-:S08]  /*07d0*/  @!P1 DFMA R8, R8, 2, -R12 ;  /* 0x400000000808982b */ /* 0x000fd0000000080c */
[----:B------:R-:W-:Y:S02]  /*07e0*/  DMUL R12, R16, R8 ;  /* 0x00000008100c7228 */ /* 0x000fe40000000000 */
[----:B------:R-:W-:-:S05]  /*07f0*/  @!P1 LOP3.LUT R18, R9, 0x7ff00000, RZ, 0xc0, !PT ;  /* 0x7ff0000009129812 */ /* 0x000fca00078ec0ff */
[----:B------:R-:W-:Y:S01]  /*0800*/  VIADD R20, R18, 0xffffffff ;  /* 0xffffffff12147836 */ /* 0x000fe20000000000 */
[----:B------:R-:W-:-:S04]  /*0810*/  DFMA R14, R12, -R2, R8 ;  /* 0x800000020c0e722b */ /* 0x000fc80000000008 */
[----:B------:R-:W-:-:S04]  /*0820*/  ISETP.GT.U32.AND P0, PT, R20, 0x7feffffe, PT ;  /* 0x7feffffe1400780c */ /* 0x000fc80003f04070 */
[----:B------:R-:W-:Y:S01]  /*0830*/  ISETP.GT.U32.OR P0, PT, R21, 0x7feffffe, P0 ;  /* 0x7feffffe1500780c */ /* 0x000fe20000704470 */
[----:B------:R-:W-:-:S12]  /*0840*/  DFMA R12, R16, R14, R12 ;  /* 0x0000000e100c722b */ /* 0x000fd8000000000c */
[----:B------:R-:W-:Y:S05]  /*0850*/  @P0 BRA `(.L_x_3) ;  /* 0x0000000000680947 */ /* 0x000fea0003800000 */
[----:B------:R-:W-:Y:S02]  /*0860*/  IMAD.MOV.U32 R7, RZ, RZ, 0x40500000 ;  /* 0x40500000ff077424 */ /* 0x000fe400078e00ff */
[----:B------:R-:W-:-:S03]  /*0870*/  IMAD.MOV.U32 R6, RZ, RZ, RZ ;  /* 0x000000ffff067224 */ /* 0x000fc600078e00ff */
[----:B------:R-:W-:-:S04]  /*0880*/  VIADDMNMX R10, R10, -R7, 0xb9600000, !PT ;  /* 0xb96000000a0a7446 */ /* 0x000fc80007800907 */
[----:B------:R-:W-:-:S04]  /*0890*/  VIMNMX R10, PT, PT, R10, 0x46a00000, PT ;  /* 0x46a000000a0a7848 */ /* 0x000fc80003fe0100 */
[----:B------:R-:W-:-:S05]  /*08a0*/  IADD3 R14, PT, PT, -R11, R10, RZ ;  /* 0x0000000a0b0e7210 */ /* 0x000fca0007ffe1ff */
[----:B------:R-:W-:-:S06]  /*08b0*/  VIADD R7, R14, 0x7fe00000 ;  /* 0x7fe000000e077836 */ /* 0x000fcc0000000000 */
[----:B------:R-:W-:-:S10]  /*08c0*/  DMUL R10, R12, R6 ;  /* 0x000000060c0a7228 */ /* 0x000fd40000000000 */
[----:B------:R-:W-:-:S13]  /*08d0*/  FSETP.GTU.AND P0, PT, |R11|, 1.469367938527859385e-39, PT ;  /* 0x001000000b00780b */ /* 0x000fda0003f0c200 */
[----:B------:R-:W-:Y:S05]  /*08e0*/  @P0 BRA `(.L_x_4) ;  /* 0x0000000000880947 */ /* 0x000fea0003800000 */
[----:B------:R-:W-:Y:S01]  /*08f0*/  DFMA R2, R12, -R2, R8 ;  /* 0x800000020c02722b */ /* 0x000fe20000000008 */
[----:B------:R-:W-:-:S09]  /*0900*/  IMAD.MOV.U32 R6, RZ, RZ, RZ ;  /* 0x000000ffff067224 */ /* 0x000fd200078e00ff */
[C---:B------:R-:W-:Y:S02]  /*0910*/  FSETP.NEU.AND P0, PT, R3.reuse, RZ, PT ;  /* 0x000000ff0300720b */ /* 0x040fe40003f0d000 */
[----:B------:R-:W-:-:S04]  /*0920*/  LOP3.LUT R2, R3, 0x40590000, RZ, 0x3c, !PT ;  /* 0x4059000003027812 */ /* 0x000fc800078e3cff */
[----:B------:R-:W-:-:S04]  /*0930*/  LOP3.LUT R9, R2, 0x80000000, RZ, 0xc0, !PT ;  /* 0x8000000002097812 */ /* 0x000fc800078ec0ff */
[----:B------:R-:W-:-:S03]  /*0940*/  LOP3.LUT R7, R9, R7, RZ, 0xfc, !PT ;  /* 0x0000000709077212 */ /* 0x000fc600078efcff */
[----:B------:R-:W-:Y:S05]  /*0950*/  @!P0 BRA `(.L_x_4) ;  /* 0x00000000006c8947 */ /* 0x000fea0003800000 */
[----:B------:R-:W-:Y:S01]  /*0960*/  IMAD.MOV R3, RZ, RZ, -R14 ;  /* 0x000000ffff037224 */ /* 0x000fe200078e0a0e */
[----:B------:R-:W-:Y:S01]  /*0970*/  MOV R2, RZ ;  /* 0x000000ff00027202 */ /* 0x000fe20000000f00 */
[----:B------:R-:W-:-:S05]  /*0980*/  DMUL.RP R6, R12, R6 ;  /* 0x000000060c067228 */ /* 0x000fca0000008000 */
[----:B------:R-:W-:-:S05]  /*0990*/  DFMA R2, R10, -R2, R12 ;  /* 0x800000020a02722b */ /* 0x000fca000000000c */
[----:B------:R-:W-:Y:S02]  /*09a0*/  LOP3.LUT R9, R7, R9, RZ, 0x3c, !PT ;  /* 0x0000000907097212 */ /* 0x000fe400078e3cff */
[----:B------:R-:W-:-:S04]  /*09b0*/  IADD3 R2, PT, PT, -R14, -0x43300000, RZ ;  /* 0xbcd000000e027810 */ /* 0x000fc80007ffe1ff */
[----:B------:R-:W-:-:S04]  /*09c0*/  FSETP.NEU.AND P0, PT, |R3|, R2, PT ;  /* 0x000000020300720b */ /* 0x000fc80003f0d200 */
[----:B------:R-:W-:Y:S02]  /*09d0*/  FSEL R10, R6, R10, !P0 ;  /* 0x0000000a060a7208 */ /* 0x000fe40004000000 */
[----:B------:R-:W-:Y:S01]  /*09e0*/  FSEL R11, R9, R11, !P0 ;  /* 0x0000000b090b7208 */ /* 0x000fe20004000000 */
[----:B------:R-:W-:Y:S06]  /*09f0*/  BRA `(.L_x_4) ;  /* 0x0000000000447947 */ /* 0x000fec0003800000 */
.L_x_3:
[----:B------:R-:W-:-:S14]  /*0a00*/  DSETP.NAN.AND P0, PT, R6, R6, PT ;  /* 0x000000060600722a */ /* 0x000fdc0003f08000 */
[----:B------:R-:W-:Y:S05]  /*0a10*/  @P0 BRA `(.L_x_5) ;  /* 0x0000000000340947 */ /* 0x000fea0003800000 */
[----:B------:R-:W-:Y:S01]  /*0a20*/  ISETP.NE.AND P0, PT, R18, R19, PT ;  /* 0x000000131200720c */ /* 0x000fe20003f05270 */
[----:B------:R-:W-:Y:S02]  /*0a30*/  IMAD.MOV.U32 R10, RZ, RZ, 0x0 ;  /* 0x00000000ff0a7424 */ /* 0x000fe400078e00ff */
[----:B------:R-:W-:-:S10]  /*0a40*/  IMAD.MOV.U32 R11, RZ, RZ, -0x80000 ;  /* 0xfff80000ff0b7424 */ /* 0x000fd400078e00ff */
[----:B------:R-:W-:Y:S05]  /*0a50*/  @!P0 BRA `(.L_x_4) ;  /* 0x00000000002c8947 */ /* 0x000fea0003800000 */
[----:B------:R-:W-:Y:S02]  /*0a60*/  ISETP.NE.AND P0, PT, R18, 0x7ff00000, PT ;  /* 0x7ff000001200780c */ /* 0x000fe40003f05270 */
[----:B------:R-:W-:Y:S02]  /*0a70*/  LOP3.LUT R6, R7, 0x40590000, RZ, 0x3c, !PT ;  /* 0x4059000007067812 */ /* 0x000fe400078e3cff */
[----:B------:R-:W-:Y:S02]  /*0a80*/  ISETP.EQ.OR P0, PT, R19, RZ, !P0 ;  /* 0x000000ff1300720c */ /* 0x000fe40004702670 */
[----:B------:R-:W-:-:S11]  /*0a90*/  LOP3.LUT R11, R6, 0x80000000, RZ, 0xc0, !PT ;  /* 0x80000000060b7812 */ /* 0x000fd600078ec0ff */
[----:B------:R-:W-:Y:S01]  /*0aa0*/  @P0 LOP3.LUT R2, R11, 0x7ff00000, RZ, 0xfc, !PT ;  /* 0x7ff000000b020812 */ /* 0x000fe200078efcff */
[----:B------:R-:W-:Y:S02]  /*0ab0*/  @!P0 IMAD.MOV.U32 R10, RZ, RZ, RZ ;  /* 0x000000ffff0a8224 */ /* 0x000fe400078e00ff */
[----:B------:R-:W-:Y:S01]  /*0ac0*/  @P0 IMAD.MOV.U32 R10, RZ, RZ, RZ ;  /* 0x000000ffff0a0224 */ /* 0x000fe200078e00ff */
[----:B------:R-:W-:Y:S01]  /*0ad0*/  @P0 MOV R11, R2 ;  /* 0x00000002000b0202 */ /* 0x000fe20000000f00 */
[----:B------:R-:W-:Y:S06]  /*0ae0*/  BRA `(.L_x_4) ;  /* 0x0000000000087947 */ /* 0x000fec0003800000 */
.L_x_5:
[----:B------:R-:W-:Y:S01]  /*0af0*/  LOP3.LUT R11, R7, 0x80000, RZ, 0xfc, !PT ;  /* 0x00080000070b7812 */ /* 0x000fe200078efcff */
[----:B------:R-:W-:-:S07]  /*0b00*/  IMAD.MOV.U32 R10, RZ, RZ, R6 ;  /* 0x000000ffff0a7224 */ /* 0x000fce00078e0006 */
.L_x_4:
[----:B------:R-:W-:Y:S02]  /*0b10*/  IMAD.MOV.U32 R2, RZ, RZ, R0 ;  /* 0x000000ffff027224 */ /* 0x000fe400078e0000 */
[----:B------:R-:W-:-:S04]  /*0b20*/  IMAD.MOV.U32 R3, RZ, RZ, 0x0 ;  /* 0x00000000ff037424 */ /* 0x000fc800078e00ff */
[----:B------:R-:W-:Y:S05]  /*0b30*/  RET.REL.NODEC R2 `(_Z12update_E_phiP4Datai) ;  /* 0xfffffff402307950 */ /* 0x000fea0003c3ffff */
        .weak           $__internal_1_$__cuda_sm3x_div_rn_noftz_f32_slowpath
        .type           $__internal_1_$__cuda_sm3x_div_rn_noftz_f32_slowpath,@function
        .size           $__internal_1_$__cuda_sm3x_div_rn_noftz_f32_slowpath,(.L_x_114 - $__internal_1_$__cuda_sm3x_div_rn_noftz_f32_slowpath)
$__internal_1_$__cuda_sm3x_div_rn_noftz_f32_slowpath:
[----:B------:R-:W-:Y:S01]  /*0b40*/  SHF.R.U32.HI R0, RZ, 0x17, R15 ;  /* 0x00000017ff007819 */ /* 0x000fe2000001160f */
[----:B------:R-:W-:Y:S04]  /*0b50*/  BSSY.RECONVERGENT B0, `(.L_x_6) ;  /* 0x000005c000007945 */ /* 0x000fe80003800200 */
[----:B------:R-:W-:Y:S01]  /*0b60*/  BSSY.RELIABLE B2, `(.L_x_7) ;  /* 0x000001a000027945 */ /* 0x000fe20003800100 */
[----:B------:R-:W-:-:S05]  /*0b70*/  LOP3.LUT R7, R0, 0xff, RZ, 0xc0, !PT ;  /* 0x000000ff00077812 */ /* 0x000fca00078ec0ff */
[----:B------:R-:W-:-:S05]  /*0b80*/  VIADD R11, R7, 0xffffffff ;  /* 0xffffffff070b7836 */ /* 0x000fca0000000000 */
[----:B------:R-:W-:-:S13]  /*0b90*/  ISETP.GT.U32.AND P0, PT, R11, 0xfd, PT ;  /* 0x000000fd0b00780c */ /* 0x000fda0003f04070 */
[----:B------:R-:W-:Y:S01]  /*0ba0*/  @!P0 MOV R10, RZ ;  /* 0x000000ff000a8202 */ /* 0x000fe20000000f00 */
[----:B------:R-:W-:Y:S06]  /*0bb0*/  @!P0 BRA `(.L_x_8) ;  /* 0x0000000000508947 */ /* 0x000fec0003800000 */
[----:B------:R-:W-:Y:S01]  /*0bc0*/  FSETP.GTU.FTZ.AND P0, PT, |R15|, +INF , PT ;  /* 0x7f8000000f00780b */ /* 0x000fe20003f1c200 */
[----:B------:R-:W-:-:S12]  /*0bd0*/  IMAD.MOV.U32 R0, RZ, RZ, R15 ;  /* 0x000000ffff007224 */ /* 0x000fd800078e000f */
[----:B------:R-:W-:Y:S05]  /*0be0*/  @P0 BREAK.RELIABLE B2 ;  /* 0x0000000000020942 */ /* 0x000fea0003800100 */
[----:B------:R-:W-:Y:S05]  /*0bf0*/  @P0 BRA `(.L_x_9) ;  /* 0x0000000400400947 */ /* 0x000fea0003800000 */
[----:B------:R-:W-:-:S05]  /*0c00*/  IMAD.MOV.U32 R5, RZ, RZ, 0x4296cccd ;  /* 0x4296cccdff057424 */ /* 0x000fca00078e00ff */
[----:B------:R-:W-:-:S13]  /*0c10*/  LOP3.LUT P0, RZ, R15, 0x7fffffff, R5, 0xc8, !PT ;  /* 0x7fffffff0fff7812 */ /* 0x000fda000780c805 */
[----:B------:R-:W-:Y:S05]  /*0c20*/  @!P0 BREAK.RELIABLE B2 ;  /* 0x0000000000028942 */ /* 0x000fea0003800100 */
[----:B------:R-:W-:Y:S05]  /*0c30*/  @!P0 BRA `(.L_x_10) ;  /* 0x0000000400288947 */ /* 0x000fea0003800000 */
[----:B------:R-:W-:Y:S02]  /*0c40*/  FSETP.NEU.FTZ.AND P0, PT, |R0|, +INF , PT ;  /* 0x7f8000000000780b */ /* 0x000fe40003f1d200 */
[----:B------:R-:W-:-:S04]  /*0c50*/  LOP3.LUT P1, RZ, R5, 0x7fffffff, RZ, 0xc0, !PT ;  /* 0x7fffffff05ff7812 */ /* 0x000fc8000782c0ff */
[----:B------:R-:W-:-:S13]  /*0c60*/  PLOP3.LUT P0, PT, P0, P1, PT, 0x2f, 0xf2 ;  /* 0x0000000000f2781c */ /* 0x000fda0000702577 */
[----:B------:R-:W-:Y:S05]  /*0c70*/  @P0 BREAK.RELIABLE B2 ;  /* 0x0000000000020942 */ /* 0x000fea0003800100 */
[----:B------:R-:W-:Y:S05]  /*0c80*/  @P0 BRA `(.L_x_11) ;  /* 0x00000004000c0947 */ /* 0x000fea0003800000 */
[----:B------:R-:W-:-:S13]  /*0c90*/  LOP3.LUT P0, RZ, R15, 0x7fffffff, RZ, 0xc0, !PT ;  /* 0x7fffffff0fff7812 */ /* 0x000fda000780c0ff */
[----:B------:R-:W-:Y:S05]  /*0ca0*/  @!P0 BREAK.RELIABLE B2 ;  /* 0x0000000000028942 */ /* 0x000fea0003800100 */
[----:B------:R-:W-:Y:S05]  /*0cb0*/  @!P0 BRA `(.L_x_12) ;  /* 0x0000000000f48947 */ /* 0x000fea0003800000 */
[----:B------:R-:W-:Y:S01]  /*0cc0*/  ISETP.GE.AND P0, PT, R11, RZ, PT ;  /* 0x000000ff0b00720c */ /* 0x000fe20003f06270 */
[----:B------:R-:W-:-:S12]  /*0cd0*/  IMAD.MOV.U32 R10, RZ, RZ, RZ ;  /* 0x000000ffff0a7224 */ /* 0x000fd800078e00ff */
[----:B------:R-:W-:Y:S01]  /*0ce0*/  @!P0 FFMA R15, R0, 1.84467440737095516160e+19, RZ ;  /* 0x5f800000000f8823 */ /* 0x000fe200000000ff */
[----:B------:R-:W-:-:S07]  /*0cf0*/  @!P0 VIADD R10, R10, 0x40 ;  /* 0x000000400a0a8836 */ /* 0x000fce0000000000 */
.L_x_8:
[----:B------:R-:W-:Y:S05]  /*0d00*/  BSYNC.RELIABLE B2 ;  /* 0x0000000000027941 */ /* 0x000fea0003800100 */
.L_x_7:
[----:B------:R-:W-:Y:S01]  /*0d10*/  LEA R0, R7, 0xc0800000, 0x17 ;  /* 0xc080000007007811 */ /* 0x000fe200078eb8ff */
[----:B------:R-:W-:Y:S01]  /*0d20*/  UMOV UR4, 0x4296cccd ;  /* 0x4296cccd00047882 */ /* 0x000fe20000000000 */
[----:B------:R-:W-:Y:S01]  /*0d30*/  IADD3 R10, PT, PT, R10, 0x85, -R7 ;  /* 0x000000850a0a7810 */ /* 0x000fe20007ffe807 */
[----:B------:R-:W-:Y:S01]  /*0d40*/  UIADD3 UR4, UPT, UPT, UR4, -0x3000000, URZ ;  /* 0xfd00000004047890 */ /* 0x000fe2000fffe0ff */
[----:B------:R-:W-:Y:S01]  /*0d50*/  IADD3 R15, PT, PT, -R0, R15, RZ ;  /* 0x0000000f000f7210 */ /* 0x000fe20007ffe1ff */
[----:B------:R-:W-:Y:S03]  /*0d60*/  BSSY.RECONVERGENT B2, `(.L_x_13) ;  /* 0x0000031000027945 */ /* 0x000fe60003800200 */
[----:B------:R-:W0:Y:S01]  /*0d70*/  MUFU.RCP R0, R15 ;  /* 0x0000000f00007308 */ /* 0x000e220000001000 */
[----:B------:R-:W-:-:S04]  /*0d80*/  FADD.FTZ R5, -R15, -RZ ;  /* 0x800000ff0f057221 */ /* 0x000fc80000010100 */
[----:B0-----:R-:W-:-:S04]  /*0d90*/  FFMA R11, R0, R5, 1 ;  /* 0x3f800000000b7423 */ /* 0x001fc80000000005 */
[----:B------:R-:W-:-:S04]  /*0da0*/  FFMA R0, R0, R11, R0 ;  /* 0x0000000b00007223 */ /* 0x000fc80000000000 */
[----:B------:R-:W-:-:S04]  /*0db0*/  FFMA R11, R0, UR4, RZ ;  /* 0x00000004000b7c23 */ /* 0x000fc800080000ff */
[----:B------:R-:W-:-:S04]  /*0dc0*/  FFMA R12, R5, R11, UR4 ;  /* 0x00000004050c7e23 */ /* 0x000fc8000800000b */
[----:B------:R-:W-:-:S04]  /*0dd0*/  FFMA R13, R0, R12, R11 ;  /* 0x0000000c000d7223 */ /* 0x000fc8000000000b */
[----:B------:R-:W-:-:S04]  /*0de0*/  FFMA R12, R5, R13, UR4 ;  /* 0x00000004050c7e23 */ /* 0x000fc8000800000d */
[----:B------:R-:W-:-:S05]  /*0df0*/  FFMA R5, R0, R12, R13 ;  /* 0x0000000c00057223 */ /* 0x000fca000000000d */
[----:B------:R-:W-:-:S04]  /*0e00*/  SHF.R.U32.HI R11, RZ, 0x17, R5 ;  /* 0x00000017ff0b7819 */ /* 0x000fc80000011605 */
[----:B------:R-:W-:-:S05]  /*0e10*/  LOP3.LUT R11, R11, 0xff, RZ, 0xc0, !PT ;  /* 0x000000ff0b0b7812 */ /* 0x000fca00078ec0ff */
[----:B------:R-:W-:-:S04]  /*0e20*/  IMAD.IADD R14, R11, 0x1, R10 ;  /* 0x000000010b0e7824 */ /* 0x000fc800078e020a */
[----:B------:R-:W-:-:S05]  /*0e30*/  VIADD R7, R14, 0xffffffff ;  /* 0xffffffff0e077836 */ /* 0x000fca0000000000 */
[----:B------:R-:W-:-:S13]  /*0e40*/  ISETP.GE.U32.AND P0, PT, R7, 0xfe, PT ;  /* 0x000000fe0700780c */ /* 0x000fda0003f06070 */
[----:B------:R-:W-:Y:S05]  /*0e50*/  @!P0 BRA `(.L_x_14) ;  /* 0x0000000000808947 */ /* 0x000fea0003800000 */
[----:B------:R-:W-:-:S13]  /*0e60*/  ISETP.GT.AND P0, PT, R14, 0xfe, PT ;  /* 0x000000fe0e00780c */ /* 0x000fda0003f04270 */
[----:B------:R-:W-:Y:S05]  /*0e70*/  @P0 BRA `(.L_x_15) ;  /* 0x00000000006c0947 */ /* 0x000fea0003800000 */
[----:B------:R-:W-:-:S13]  /*0e80*/  ISETP.GE.AND P0, PT, R14, 0x1, PT ;  /* 0x000000010e00780c */ /* 0x000fda0003f06270 */
[----:B------:R-:W-:Y:S05]  /*0e90*/  @P0 BRA `(.L_x_16) ;  /* 0x0000000000740947 */ /* 0x000fea0003800000 */
[----:B------:R-:W-:Y:S02]  /*0ea0*/  ISETP.GE.AND P0, PT, R14, -0x18, PT ;  /* 0xffffffe80e00780c */ /* 0x000fe40003f06270 */
[----:B------:R-:W-:-:S11]  /*0eb0*/  LOP3.LUT R5, R5, 0x80000000, RZ, 0xc0, !PT ;  /* 0x8000000005057812 */ /* 0x000fd600078ec0ff */
[----:B------:R-:W-:Y:S05]  /*0ec0*/  @!P0 BRA `(.L_x_16) ;  /* 0x0000000000688947 */ /* 0x000fea0003800000 */
[-CC-:B------:R-:W-:Y:S01]  /*0ed0*/  FFMA.RZ R7, R0, R12.reuse, R13.reuse ;  /* 0x0000000c00077223 */ /* 0x180fe2000000c00d */
[C---:B------:R-:W-:Y:S01]  /*0ee0*/  VIADD R11, R14.reuse, 0x20 ;  /* 0x000000200e0b7836 */ /* 0x040fe20000000000 */
[C---:B------:R-:W-:Y:S02]  /*0ef0*/  ISETP.NE.AND P2, PT, R14.reuse, RZ, PT ;  /* 0x000000ff0e00720c */ /* 0x040fe40003f45270 */
[----:B------:R-:W-:Y:S02]  /*0f00*/  ISETP.NE.AND P1, PT, R14, RZ, PT ;  /* 0x000000ff0e00720c */ /* 0x000fe40003f25270 */
[----:B------:R-:W-:Y:S01]  /*0f10*/  LOP3.LUT R10, R7, 0x7fffff, RZ, 0xc0, !PT ;  /* 0x007fffff070a7812 */ /* 0x000fe200078ec0ff */
[CCC-:B------:R-:W-:Y:S01]  /*0f20*/  FFMA.RP R7, R0.reuse, R12.reuse, R13.reuse ;  /* 0x0000000c00077223 */ /* 0x1c0fe2000000800d */
[----:B------:R-:W-:Y:S01]  /*0f30*/  FFMA.RM R0, R0, R12, R13 ;  /* 0x0000000c00007223 */ /* 0x000fe2000000400d */
[----:B------:R-:W-:Y:S01]  /*0f40*/  IMAD.MOV R12, RZ, RZ, -R14 ;  /* 0x000000ffff0c7224 */ /* 0x000fe200078e0a0e */
[----:B------:R-:W-:-:S03]  /*0f50*/  LOP3.LUT R10, R10, 0x800000, RZ, 0xfc, !PT ;  /* 0x008000000a0a7812 */ /* 0x000fc600078efcff */
[----:B------:R-:W-:Y:S02]  /*0f60*/  FSETP.NEU.FTZ.AND P0, PT, R7, R0, PT ;  /* 0x000000000700720b */ /* 0x000fe40003f1d000 */
[----:B------:R-:W-:Y:S02]  /*0f70*/  SHF.L.U32 R11, R10, R11, RZ ;  /* 0x0000000b0a0b7219 */ /* 0x000fe400000006ff */
[----:B------:R-:W-:Y:S02]  /*0f80*/  SEL R7, R12, RZ, P2 ;  /* 0x000000ff0c077207 */ /* 0x000fe40001000000 */
[----:B------:R-:W-:Y:S02]  /*0f90*/  ISETP.NE.AND P1, PT, R11, RZ, P1 ;  /* 0x000000ff0b00720c */ /* 0x000fe40000f25270 */
[----:B------:R-:W-:Y:S02]  /*0fa0*/  SHF.R.U32.HI R7, RZ, R7, R10 ;  /* 0x00000007ff077219 */ /* 0x000fe4000001160a */
[----:B------:R-:W-:-:S02]  /*0fb0*/  PLOP3.LUT P0, PT, P0, P1, PT, 0xf8, 0x8f ;  /* 0x00000000008f781c */ /* 0x000fc40000703f70 */
[----:B------:R-:W-:Y:S02]  /*0fc0*/  SHF.R.U32.HI R11, RZ, 0x1, R7 ;  /* 0x00000001ff0b7819 */ /* 0x000fe40000011607 */
[----:B------:R-:W-:-:S04]  /*0fd0*/  SEL R0, RZ, 0x1, !P0 ;  /* 0x00000001ff007807 */ /* 0x000fc80004000000 */
[----:B------:R-:W-:-:S04]  /*0fe0*/  LOP3.LUT R0, R0, 0x1, R11, 0xf8, !PT ;  /* 0x0000000100007812 */ /* 0x000fc800078ef80b */
[----:B------:R-:W-:-:S04]  /*0ff0*/  LOP3.LUT R0, R0, R7, RZ, 0xc0, !PT ;  /* 0x0000000700007212 */ /* 0x000fc800078ec0ff */
[----:B------:R-:W-:-:S04]  /*1000*/  IADD3 R0, PT, PT, R11, R0, RZ ;  /* 0x000000000b007210 */ /* 0x000fc80007ffe0ff */
[----:B------:R-:W-:Y:S01]  /*1010*/  LOP3.LUT R5, R0, R5, RZ, 0xfc, !PT ;  /* 0x0000000500057212 */ /* 0x000fe200078efcff */
[----:B------:R-:W-:Y:S06]  /*1020*/  BRA `(.L_x_16) ;  /* 0x0000000000107947 */ /* 0x000fec0003800000 */
.L_x_15:
[----:B------:R-:W-:-:S04]  /*1030*/  LOP3.LUT R5, R5, 0x80000000, RZ, 0xc0, !PT ;  /* 0x8000000005057812 */ /* 0x000fc800078ec0ff */
[----:B------:R-:W-:Y:S01]  /*1040*/  LOP3.LUT R5, R5, 0x7f800000, RZ, 0xfc, !PT ;  /* 0x7f80000005057812 */ /* 0x000fe200078efcff */
[----:B------:R-:W-:Y:S06]  /*1050*/  BRA `(.L_x_16) ;  /* 0x0000000000047947 */ /* 0x000fec0003800000 */
.L_x_14:
[----:B------:R-:W-:-:S07]  /*1060*/  IMAD R5, R10, 0x800000, R5 ;  /* 0x008000000a057824 */ /* 0x000fce00078e0205 */
.L_x_16:
[----:B------:R-:W-:Y:S05]  /*1070*/  BSYNC.RECONVERGENT B2 ;  /* 0x0000000000027941 */ /* 0x000fea0003800200 */
.L_x_13:
[----:B------:R-:W-:Y:S05]  /*1080*/  BRA `(.L_x_17) ;  /* 0x0000000000207947 */ /* 0x000fea0003800000 */
.L_x_12:
[----:B------:R-:W-:-:S04]  /*1090*/  LOP3.LUT R5, R15, 0x80000000, R5, 0x48, !PT ;  /* 0x800000000f057812 */ /* 0x000fc800078e4805 */
[----:B------:R-:W-:Y:S01]  /*10a0*/  LOP3.LUT R5, R5, 0x7f800000, RZ, 0xfc, !PT ;  /* 0x7f80000005057812 */ /* 0x000fe200078efcff */
[----:B------:R-:W-:Y:S06]  /*10b0*/  BRA `(.L_x_17) ;  /* 0x0000000000147947 */ /* 0x000fec0003800000 */
.L_x_11:
[----:B------:R-:W-:Y:S01]  /*10c0*/  LOP3.LUT R5, R15, 0x80000000, R5, 0x48, !PT ;  /* 0x800000000f057812 */ /* 0x000fe200078e4805 */
[----:B------:R-:W-:Y:S06]  /*10d0*/  BRA `(.L_x_17) ;  /* 0x00000000000c7947 */ /* 0x000fec0003800000 */
.L_x_10:
[----:B------:R-:W0:Y:S01]  /*10e0*/  MUFU.RSQ R5, -QNAN ;  /* 0xffc0000000057908 */ /* 0x000e220000001400 */
[----:B------:R-:W-:Y:S05]  /*10f0*/  BRA `(.L_x_17) ;  /* 0x0000000000047947 */ /* 0x000fea0003800000 */
.L_x_9:
[----:B------:R-:W-:-:S07]  /*1100*/  FADD.FTZ R5, R0, 75.40000152587890625 ;  /* 0x4296cccd00057421 */ /* 0x000fce0000010000 */
.L_x_17:
[----:B------:R-:W-:Y:S05]  /*1110*/  BSYNC.RECONVERGENT B0 ;  /* 0x0000000000007941 */ /* 0x000fea0003800200 */
.L_x_6:
[----:B------:R-:W-:-:S04]  /*1120*/  IMAD.MOV.U32 R7, RZ, RZ, 0x0 ;  /* 0x00000000ff077424 */ /* 0x000fc800078e00ff */
[----:B0-----:R-:W-:Y:S05]  /*1130*/  RET.REL.NODEC R6 `(_Z12update_E_phiP4Datai) ;  /* 0xffffffec06b07950 */ /* 0x001fea0003c3ffff */
.L_x_18:
[----:B------:R-:W-:-:S00]  /*1140*/  BRA `(.L_x_18) ;  /* 0xfffffffc00fc7947 */ /* 0x000fc0000383ffff */
[----:B------:R-:W-:-:S00]  /*1150*/  NOP ;  /* 0x0000000000007918 */ /* 0x000fc00000000000 */
        /* <DEDUP_REMOVED lines=10> */
.L_x_114:


//--------------------- .text._Z11update_E_nuP4Data --------------------------
	.section	.text._Z11update_E_nuP4Data,"ax",@progbits
	.align	128
        .global         _Z11update_E_nuP4Data
        .type           _Z11update_E_nuP4Data,@function
        .size           _Z11update_E_nuP4Data,(.L_x_115 - _Z11update_E_nuP4Data)
        .other          _Z11update_E_nuP4Data,@"STO_CUDA_ENTRY STV_DEFAULT"
_Z11update_E_nuP4Data:
.text._Z11update_E_nuP4Data:
[----:B------:R-:W-:Y:S01]  /*0000*/  LDC R1, c[0x0][0x37c] ;  /* 0x0000df00ff017b82 */ /* 0x000fe20000000800 */
[----:B------:R-:W0:Y:S07]  /*0010*/  S2R R3, SR_TID.Y ;  /* 0x0000000000037919 */ /* 0x000e2e0000002200 */
[----:B------:R-:W1:Y:S01]  /*0020*/  LDC R5, c[0x0][0x360] ;  /* 0x0000d800ff057b82 */ /* 0x000e620000000800 */
[----:B------:R-:W1:Y:S07]  /*0030*/  S2R R2, SR_TID.X ;  /* 0x0000000000027919 */ /* 0x000e6e0000002100 */
[----:B------:R-:W0:Y:S08]  /*0040*/  S2UR UR5, SR_CTAID.Y ;  /* 0x00000000000579c3 */ /* 0x000e300000002600 */
[----:B------:R-:W0:Y:S08]  /*0050*/  LDC R0, c[0x0][0x364] ;  /* 0x0000d900ff007b82 */ /* 0x000e300000000800 */
[----:B------:R-:W1:Y:S01]  /*0060*/  S2UR UR4, SR_CTAID.X ;  /* 0x00000000000479c3 */ /* 0x000e620000002500 */
[----:B0-----:R-:W-:-:S04]  /*0070*/  IMAD R3, R0, UR5, R3 ;  /* 0x0000000500037c24 */ /* 0x001fc8000f8e0203 */
[----:B------:R-:W-:Y:S02]  /*0080*/  VIADD R0, R3, 0xffffff81 ;  /* 0xffffff8103007836 */ /* 0x000fe40000000000 */
[----:B-1----:R-:W-:-:S03]  /*0090*/  IMAD R2, R5, UR4, R2 ;  /* 0x0000000405027c24 */ /* 0x002fc6000f8e0202 */
[----:B------:R-:W-:-:S04]  /*00a0*/  ISETP.GE.U32.AND P0, PT, R0, -0x7e, PT ;  /* 0xffffff820000780c */ /* 0x000fc80003f06070 */
[----:B------:R-:W-:-:S13]  /*00b0*/  ISETP.GT.OR P0, PT, R2, 0x7e, !P0 ;  /* 0x0000007e0200780c */ /* 0x000fda0004704670 */
        /* <DEDUP_REMOVED lines=10> */
[----:B------:R-:W3:Y:S04]  /*0160*/  LDG.E R3, desc[UR6][R4.64] ;  /* 0x0000000604037981 */ /* 0x000ee8000c1e1900 */
[----:B------:R-:W3:Y:S04]  /*0170*/  LDG.E R10, desc[UR6][R4.64+0x200] ;  /* 0x00020006040a7981 */ /* 0x000ee8000c1e1900 */
[----:B------:R-:W4:Y:S04]  /*0180*/  LDG.E R12, desc[UR6][R4.64+0x204] ;  /* 0x00020406040c7981 */ /* 0x000f28000c1e1900 */
[----:B------:R-:W5:Y:S04]  /*0190*/  LDG.E R16, desc[UR6][R4.64+0x1fc] ;  /* 0x0001fc0604107981 */ /* 0x000f68000c1e1900 */
[----:B------:R-:W5:Y:S04]  /*01a0*/  LDG.E R14, desc[UR6][R4.64+0x4] ;  /* 0x00000406040e7981 */ /* 0x000f68000c1e1900 */
[----:B------:R4:W5:Y:S01]  /*01b0*/  LDG.E R9, desc[UR6][R4.64+-0x4] ;  /* 0xfffffc0604097981 */ /* 0x000962000c1e1900 */
[----:B------:R-:W-:Y:S01]  /*01c0*/  UMOV UR4, 0x4296cccd ;  /* 0x4296cccd00047882 */ /* 0x000fe20000000000 */
[----:B------:R-:W-:Y:S01]  /*01d0*/  BSSY.RECONVERGENT B1, `(.L_x_19) ;  /* 0x000001a000017945 */ /* 0x000fe20003800200 */
[----:B------:R-:W-:Y:S01]  /*01e0*/  MOV R8, UR4 ;  /* 0x0000000400087c02 */ /* 0x000fe20008000f00 */
[----:B--2---:R-:W-:-:S04]  /*01f0*/  FADD R11, R0, R11 ;  /* 0x0000000b000b7221 */ /* 0x004fc80000000000 */
[----:B------:R-:W-:Y:S01]  /*0200*/  FMUL R11, R11, 0.5 ;  /* 0x3f0000000b0b7820 */ /* 0x000fe20000400000 */
[----:B---3--:R-:W-:-:S04]  /*0210*/  FADD R0, R3, R10 ;  /* 0x0000000a03007221 */ /* 0x008fc80000000000 */
[----:B------:R-:W-:Y:S01]  /*0220*/  FMUL R0, R0, 0.5 ;  /* 0x3f00000000007820 */ /* 0x000fe20000400000 */
[----:B----4-:R-:W-:-:S03]  /*0230*/  FADD R5, R3, R12 ;  /* 0x0000000c03057221 */ /* 0x010fc60000000000 */
[----:B------:R-:W-:Y:S01]  /*0240*/  FMUL R11, R0, R11 ;  /* 0x0000000b000b7220 */ /* 0x000fe20000400000 */
[----:B-----5:R-:W-:Y:S01]  /*0250*/  FADD R3, R3, R16 ;  /* 0x0000001003037221 */ /* 0x020fe20000000000 */
[C---:B------:R-:W-:Y:S02]  /*0260*/  FADD R5, R10.reuse, R5 ;  /* 0x000000050a057221 */ /* 0x040fe40000000000 */
[----:B------:R-:W0:Y:S01]  /*0270*/  MUFU.RCP R0, R11 ;  /* 0x0000000b00007308 */ /* 0x000e220000001000 */
[----:B------:R-:W-:Y:S01]  /*0280*/  FADD R10, R10, R3 ;  /* 0x000000030a0a7221 */ /* 0x000fe20000000000 */
[----:B------:R-:W-:-:S03]  /*0290*/  FADD R3, R5, R14 ;  /* 0x0000000e05037221 */ /* 0x000fc60000000000 */
[----:B------:R-:W-:Y:S01]  /*02a0*/  FADD R4, R10, R9 ;  /* 0x000000090a047221 */ /* 0x000fe20000000000 */
[----:B------:R-:W-:Y:S02]  /*02b0*/  FMUL R3, R3, 0.25 ;  /* 0x3e80000003037820 */ /* 0x000fe40000400000 */
[----:B------:R-:W1:Y:S01]  /*02c0*/  FCHK P0, -R8, R11 ;  /* 0x0000000b08007302 */ /* 0x000e620000000100 */
[----:B------:R-:W-:Y:S01]  /*02d0*/  FMUL R4, R4, 0.25 ;  /* 0x3e80000004047820 */ /* 0x000fe20000400000 */
[----:B0-----:R-:W-:-:S04]  /*02e0*/  FFMA R7, -R11, R0, 1 ;  /* 0x3f8000000b077423 */ /* 0x001fc80000000100 */
[----:B------:R-:W-:-:S04]  /*02f0*/  FFMA R0, R0, R7, R0 ;  /* 0x0000000700007223 */ /* 0x000fc80000000000 */
[----:B------:R-:W-:-:S04]  /*0300*/  FFMA R7, R0, -75.40000152587890625, RZ ;  /* 0xc296cccd00077823 */ /* 0x000fc800000000ff */
[----:B------:R-:W-:-:S04]  /*0310*/  FFMA R6, -R11, R7, -75.40000152587890625 ;  /* 0xc296cccd0b067423 */ /* 0x000fc80000000107 */
[----:B------:R-:W-:Y:S01]  /*0320*/  FFMA R0, R0, R6, R7 ;  /* 0x0000000600007223 */ /* 0x000fe20000000007 */
[----:B-1----:R-:W-:Y:S06]  /*0330*/  @!P0 BRA `(.L_x_20) ;  /* 0x00000000000c8947 */ /* 0x002fec0003800000 */
[----:B------:R-:W-:-:S07]  /*0340*/  MOV R6, 0x360 ;  /* 0x0000036000067802 */ /* 0x000fce0000000f00 */
[----:B------:R-:W-:Y:S05]  /*0350*/  CALL.REL.NOINC `($__internal_2_$__cuda_sm3x_div_rn_noftz_f32_slowpath) ;  /* 0x00000000003c7944 */ /* 0x000fea0003c00000 */
[----:B------:R-:W-:-:S07]  /*0360*/  IMAD.MOV.U32 R0, RZ, RZ, R5 ;  /* 0x000000ffff007224 */ /* 0x000fce00078e0005 */
.L_x_20:
[----:B------:R-:W-:Y:S05]  /*0370*/  BSYNC.RECONVERGENT B1 ;  /* 0x0000000000017941 */ /* 0x000fea0003800200 */
.L_x_19:
[----:B------:R-:W0:Y:S02]  /*0380*/  LDC.64 R10, c[0x0][0x380] ;  /* 0x0000e000ff0a7b82 */ /* 0x000e240000000a00 */
[----:B0-----:R-:W2:Y:S04]  /*0390*/  LDG.E.64 R8, desc[UR6][R10.64+0x40] ;  /* 0x000040060a087981 */ /* 0x001ea8000c1e1b00 */
[----:B------:R-:W3:Y:S01]  /*03a0*/  LDG.E.64 R6, desc[UR6][R10.64+0x28] ;  /* 0x000028060a067981 */ /* 0x000ee2000c1e1b00 */
[----:B--2---:R-:W-:-:S05]  /*03b0*/  IMAD.WIDE R8, R2, 0x4, R8 ;  /* 0x0000000402087825 */ /* 0x004fca00078e0208 */
[----:B------:R-:W2:Y:S01]  /*03c0*/  LDG.E R5, desc[UR6][R8.64+-0x4] ;  /* 0xfffffc0608057981 */ /* 0x000ea2000c1e1900 */
[----:B---3--:R-:W-:-:S03]  /*03d0*/  IMAD.WIDE R6, R2, 0x4, R6 ;  /* 0x0000000402067825 */ /* 0x008fc600078e0206 */
[----:B------:R-:W3:Y:S04]  /*03e0*/  LDG.E R2, desc[UR6][R8.64] ;  /* 0x0000000608027981 */ /* 0x000ee8000c1e1900 */
[----:B------:R-:W4:Y:S01]  /*03f0*/  LDG.E R13, desc[UR6][R6.64] ;  /* 0x00000006060d7981 */ /* 0x000f22000c1e1900 */
[----:B--2---:R-:W-:-:S04]  /*0400*/  FMUL R4, R4, R5 ;  /* 0x0000000504047220 */ /* 0x004fc80000400000 */
[----:B---3--:R-:W-:-:S04]  /*0410*/  FFMA R2, R3, R2, -R4 ;  /* 0x0000000203027223 */ /* 0x008fc80000000804 */
[----:B----4-:R-:W-:-:S05]  /*0420*/  FFMA R13, R2, R0, R13 ;  /* 0x00000000020d7223 */ /* 0x010fca000000000d */
[----:B------:R-:W-:Y:S01]  /*0430*/  STG.E desc[UR6][R6.64], R13 ;  /* 0x0000000d06007986 */ /* 0x000fe2000c101906 */
[----:B------:R-:W-:Y:S05]  /*0440*/  EXIT ;  /* 0x000000000000794d */ /* 0x000fea0003800000 */
        .weak           $__internal_2_$__cuda_sm3x_div_rn_noftz_f32_slowpath
        .type           $__internal_2_$__cuda_sm3x_div_rn_noftz_f32_slowpath,@function
        .size           $__internal_2_$__cuda_sm3x_div_rn_noftz_f32_slowpath,(.L_x_115 - $__internal_2_$__cuda_sm3x_div_rn_noftz_f32_slowpath)
$__internal_2_$__cuda_sm3x_div_rn_noftz_f32_slowpath:
[----:B------:R-:W-:Y:S01]  /*0450*/  SHF.R.U32.HI R0, RZ, 0x17, R11 ;  /* 0x00000017ff007819 */ /* 0x000fe2000001160b */
[----:B------:R-:W-:Y:S04]  /*0460*/  BSSY.RECONVERGENT B0, `(.L_x_21) ;  /* 0x000005c000007945 */ /* 0x000fe80003800200 */
[----:B------:R-:W-:Y:S01]  /*0470*/  BSSY.RELIABLE B2, `(.L_x_22) ;  /* 0x000001a000027945 */ /* 0x000fe20003800100 */
[----:B------:R-:W-:-:S04]  /*0480*/  LOP3.LUT R7, R0, 0xff, RZ, 0xc0, !PT ;  /* 0x000000ff00077812 */ /* 0x000fc800078ec0ff */
[----:B------:R-:W-:-:S04]  /*0490*/  IADD3 R9, PT, PT, R7, -0x1, RZ ;  /* 0xffffffff07097810 */ /* 0x000fc80007ffe0ff */
[----:B------:R-:W-:-:S13]  /*04a0*/  ISETP.GT.U32.AND P0, PT, R9, 0xfd, PT ;  /* 0x000000fd0900780c */ /* 0x000fda0003f04070 */
[----:B------:R-:W-:Y:S01]  /*04b0*/  @!P0 IMAD.MOV.U32 R8, RZ, RZ, RZ ;  /* 0x000000ffff088224 */ /* 0x000fe200078e00ff */
[----:B------:R-:W-:Y:S06]  /*04c0*/  @!P0 BRA `(.L_x_23) ;  /* 0x0000000000508947 */ /* 0x000fec0003800000 */
[----:B------:R-:W-:Y:S02]  /*04d0*/  FSETP.GTU.FTZ.AND P0, PT, |R11|, +INF , PT ;  /* 0x7f8000000b00780b */ /* 0x000fe40003f1c200 */
[----:B------:R-:W-:-:S11]  /*04e0*/  MOV R0, R11 ;  /* 0x0000000b00007202 */ /* 0x000fd60000000f00 */
[----:B------:R-:W-:Y:S05]  /*04f0*/  @P0 BREAK.RELIABLE B2 ;  /* 0x0000000000020942 */ /* 0x000fea0003800100 */
[----:B------:R-:W-:Y:S05]  /*0500*/  @P0 BRA `(.L_x_24) ;  /* 0x0000000400400947 */ /* 0x000fea0003800000 */
[----:B------:R-:W-:-:S05]  /*0510*/  IMAD.MOV.U32 R5, RZ, RZ, -0x3d693333 ;  /* 0xc296cccdff057424 */ /* 0x000fca00078e00ff */
        /* <DEDUP_REMOVED lines=12> */
[----:B------:R-:W-:-:S12]  /*05e0*/  HFMA2 R8, -RZ, RZ, 0, 0 ;  /* 0x00000000ff087431 */ /* 0x000fd800000001ff */
[----:B------:R-:W-:Y:S01]  /*05f0*/  @!P0 FFMA R11, R0, 1.84467440737095516160e+19, RZ ;  /* 0x5f800000000b8823 */ /* 0x000fe200000000ff */
[----:B------:R-:W-:-:S07]  /*0600*/  @!P0 VIADD R8, R8, 0x40 ;  /* 0x0000004008088836 */ /* 0x000fce0000000000 */
.L_x_23:
[----:B------:R-:W-:Y:S05]  /*0610*/  BSYNC.RELIABLE B2 ;  /* 0x0000000000027941 */ /* 0x000fea0003800100 */
.L_x_22:
        /* <DEDUP_REMOVED lines=17> */
[----:B------:R-:W-:-:S05]  /*0730*/  IMAD.IADD R11, R9, 0x1, R8 ;  /* 0x00000001090b7824 */ /* 0x000fca00078e0208 */
[----:B------:R-:W-:-:S04]  /*0740*/  IADD3 R7, PT, PT, R11, -0x1, RZ ;  /* 0xffffffff0b077810 */ /* 0x000fc80007ffe0ff */
        /* <DEDUP_REMOVED lines=9> */
[CCC-:B------:R-:W-:Y:S01]  /*07e0*/  FFMA.RZ R7, R0.reuse, R10.reuse, R13.reuse ;  /* 0x0000000a00077223 */ /* 0x1c0fe2000000c00d */
[C---:B------:R-:W-:Y:S01]  /*07f0*/  VIADD R9, R11.reuse, 0x20 ;  /* 0x000000200b097836 */ /* 0x040fe20000000000 */
[C---:B------:R-:W-:Y:S02]  /*0800*/  ISETP.NE.AND P2, PT, R11.reuse, RZ, PT ;  /* 0x000000ff0b00720c */ /* 0x040fe40003f45270 */
[----:B------:R-:W-:Y:S02]  /*0810*/  ISETP.NE.AND P1, PT, R11, RZ, PT ;  /* 0x000000ff0b00720c */ /* 0x000fe40003f25270 */
[----:B------:R-:W-:Y:S01]  /*0820*/  LOP3.LUT R8, R7, 0x7fffff, RZ, 0xc0, !PT ;  /* 0x007fffff07087812 */ /* 0x000fe200078ec0ff */
[CCC-:B------:R-:W-:Y:S01]  /*0830*/  FFMA.RP R7, R0.reuse, R10.reuse, R13.reuse ;  /* 0x0000000a00077223 */ /* 0x1c0fe2000000800d */
[----:B------:R-:W-:Y:S01]  /*0840*/  FFMA.RM R0, R0, R10, R13 ;  /* 0x0000000a00007223 */ /* 0x000fe2000000400d */
[----:B------:R-:W-:Y:S02]  /*0850*/  IADD3 R10, PT, PT, -R11, RZ, RZ ;  /* 0x000000ff0b0a7210 */ /* 0x000fe40007ffe1ff */
[----:B------:R-:W-:-:S02]  /*0860*/  LOP3.LUT R8, R8, 0x800000, RZ, 0xfc, !PT ;  /* 0x0080000008087812 */ /* 0x000fc400078efcff */
        /* <DEDUP_REMOVED lines=9> */
[----:B------:R-:W-:-:S05]  /*0900*/  LOP3.LUT R0, R0, R7, RZ, 0xc0, !PT ;  /* 0x0000000700007212 */ /* 0x000fca00078ec0ff */
[----:B------:R-:W-:-:S05]  /*0910*/  IMAD.IADD R0, R9, 0x1, R0 ;  /* 0x0000000109007824 */ /* 0x000fca00078e0200 */
[----:B------:R-:W-:Y:S01]  /*0920*/  LOP3.LUT R5, R0, R5, RZ, 0xfc, !PT ;  /* 0x0000000500057212 */ /* 0x000fe200078efcff */
[----:B------:R-:W-:Y:S06]  /*0930*/  BRA `(.L_x_31) ;  /* 0x0000000000107947 */ /* 0x000fec0003800000 */
.L_x_30:
[----:B------:R-:W-:-:S04]  /*0940*/  LOP3.LUT R5, R5, 0x80000000, RZ, 0xc0, !PT ;  /* 0x8000000005057812 */ /* 0x000fc800078ec0ff */
[----:B------:R-:W-:Y:S01]  /*0950*/  LOP3.LUT R5, R5, 0x7f800000, RZ, 0xfc, !PT ;  /* 0x7f80000005057812 */ /* 0x000fe200078efcff */
[----:B------:R-:W-:Y:S06]  /*0960*/  BRA `(.L_x_31) ;  /* 0x0000000000047947 */ /* 0x000fec0003800000 */
.L_x_29:
[----:B------:R-:W-:-:S07]  /*0970*/  LEA R5, R8, R5, 0x17 ;  /* 0x0000000508057211 */ /* 0x000fce00078eb8ff */
.L_x_31:
[----:B------:R-:W-:Y:S05]  /*0980*/  BSYNC.RECONVERGENT B2 ;  /* 0x0000000000027941 */ /* 0x000fea0003800200 */
.L_x_28:
[----:B------:R-:W-:Y:S05]  /*0990*/  BRA `(.L_x_32) ;  /* 0x0000000000207947 */ /* 0x000fea0003800000 */
.L_x_27:
[----:B------:R-:W-:-:S04]  /*09a0*/  LOP3.LUT R5, R11, 0x80000000, R5, 0x48, !PT ;  /* 0x800000000b057812 */ /* 0x000fc800078e4805 */
[----:B------:R-:W-:Y:S01]  /*09b0*/  LOP3.LUT R5, R5, 0x7f800000, RZ, 0xfc, !PT ;  /* 0x7f80000005057812 */ /* 0x000fe200078efcff */
[----:B------:R-:W-:Y:S06]  /*09c0*/  BRA `(.L_x_32) ;  /* 0x0000000000147947 */ /* 0x000fec0003800000 */
.L_x_26:
[----:B------:R-:W-:Y:S01]  /*09d0*/  LOP3.LUT R5, R11, 0x80000000, R5, 0x48, !PT ;  /* 0x800000000b057812 */ /* 0x000fe200078e4805 */
[----:B------:R-:W-:Y:S06]  /*09e0*/  BRA `(.L_x_32) ;  /* 0x00000000000c7947 */ /* 0x000fec0003800000 */
.L_x_25:
[----:B------:R-:W0:Y:S01]  /*09f0*/  MUFU.RSQ R5, -QNAN ;  /* 0xffc0000000057908 */ /* 0x000e220000001400 */
[----:B------:R-:W-:Y:S05]  /*0a00*/  BRA `(.L_x_32) ;  /* 0x0000000000047947 */ /* 0x000fea0003800000 */
.L_x_24:
[----:B------:R-:W-:-:S07]  /*0a10*/  FADD.FTZ R5, R0, -75.40000152587890625 ;  /* 0xc296cccd00057421 */ /* 0x000fce0000010000 */
.L_x_32:
[----:B------:R-:W-:Y:S05]  /*0a20*/  BSYNC.RECONVERGENT B0 ;  /* 0x0000000000007941 */ /* 0x000fea0003800200 */
.L_x_21:
[----:B------:R-:W-:-:S04]  /*0a30*/  IMAD.MOV.U32 R7, RZ, RZ, 0x0 ;  /* 0x00000000ff077424 */ /* 0x000fc800078e00ff */
[----:B0-----:R-:W-:Y:S05]  /*0a40*/  RET.REL.NODEC R6 `(_Z11update_E_nuP4Data) ;  /* 0xfffffff4066c7950 */ /* 0x001fea0003c3ffff */
.L_x_33:
        /* <DEDUP_REMOVED lines=11> */
.L_x_115:


//--------------------- .text._Z11update_H_muP4Data --------------------------
	.section	.text._Z11update_H_muP4Data,"ax",@progbits
	.align	128
        .global         _Z11update_H_muP4Data
        .type           _Z11update_H_muP4Data,@function
        .size           _Z11update_H_muP4Data,(.L_x_116 - _Z11update_H_muP4Data)
        .other          _Z11update_H_muP4Data,@"STO_CUDA_ENTRY STV_DEFAULT"
_Z11update_H_muP4Data:
.text._Z11update_H_muP4Data:
[----:B------:R-:W-:Y:S01]  /*0000*/  LDC R1, c[0x0][0x37c] ;  /* 0x0000df00ff017b82 */ /* 0x000fe20000000800 */
[----:B------:R-:W0:Y:S07]  /*0010*/  S2R R3, SR_TID.Y ;  /* 0x0000000000037919 */ /* 0x000e2e0000002200 */
[----:B------:R-:W1:Y:S01]  /*0020*/  LDC R5, c[0x0][0x360] ;  /* 0x0000d800ff057b82 */ /* 0x000e620000000800 */
[----:B------:R-:W1:Y:S07]  /*0030*/  S2R R2, SR_TID.X ;  /* 0x0000000000027919 */ /* 0x000e6e0000002100 */
[----:B------:R-:W0:Y:S08]  /*0040*/  S2UR UR5, SR_CTAID.Y ;  /* 0x00000000000579c3 */ /* 0x000e300000002600 */
[----:B------:R-:W0:Y:S08]  /*0050*/  LDC R0, c[0x0][0x364] ;  /* 0x0000d900ff007b82 */ /* 0x000e300000000800 */
[----:B------:R-:W1:Y:S01]  /*0060*/  S2UR UR4, SR_CTAID.X ;  /* 0x00000000000479c3 */ /* 0x000e620000002500 */
[----:B0-----:R-:W-:-:S05]  /*0070*/  IMAD R3, R0, UR5, R3 ;  /* 0x0000000500037c24 */ /* 0x001fca000f8e0203 */
[----:B------:R-:W-:Y:S01]  /*0080*/  ISETP.GT.U32.AND P0, PT, R3, 0x7f, PT ;  /* 0x0000007f0300780c */ /* 0x000fe20003f04070 */
[----:B-1----:R-:W-:-:S05]  /*0090*/  IMAD R2, R5, UR4, R2 ;  /* 0x0000000405027c24 */ /* 0x002fca000f8e0202 */
[----:B------:R-:W-:-:S13]  /*00a0*/  ISETP.GT.OR P0, PT, R2, 0x7e, P0 ;  /* 0x0000007e0200780c */ /* 0x000fda0000704670 */
        /* <DEDUP_REMOVED lines=11> */
[----:B------:R-:W3:Y:S01]  /*0160*/  LDG.E R4, desc[UR6][R8.64+0x200] ;  /* 0x0002000608047981 */ /* 0x000ee2000c1e1900 */
[----:B------:R-:W-:Y:S01]  /*0170*/  UMOV UR4, 0x3e4ccccd ;  /* 0x3e4ccccd00047882 */ /* 0x000fe20000000000 */
[----:B------:R-:W-:Y:S01]  /*0180*/  BSSY.RECONVERGENT B1, `(.L_x_34) ;  /* 0x0000013000017945 */ /* 0x000fe20003800200 */
[----:B------:R-:W-:-:S02]  /*0190*/  IMAD.U32 R10, RZ, RZ, UR4 ;  /* 0x00000004ff0a7e24 */ /* 0x000fc4000f8e00ff */
[----:B--2---:R-:W-:-:S04]  /*01a0*/  FADD R0, R0, R5 ;  /* 0x0000000500007221 */ /* 0x004fc80000000000 */
[----:B------:R-:W-:Y:S01]  /*01b0*/  FMUL R0, R0, 0.5 ;  /* 0x3f00000000007820 */ /* 0x000fe20000400000 */
[----:B---3--:R-:W-:-:S03]  /*01c0*/  FADD R5, R3, R4 ;  /* 0x0000000403057221 */ /* 0x008fc60000000000 */
[----:B------:R-:W-:Y:S01]  /*01d0*/  FMUL R0, R0, 377 ;  /* 0x43bc800000007820 */ /* 0x000fe20000400000 */
[----:B------:R-:W-:-:S04]  /*01e0*/  FMUL R5, R5, 0.5 ;  /* 0x3f00000005057820 */ /* 0x000fc80000400000 */
[----:B------:R-:W-:-:S04]  /*01f0*/  FMUL R5, R5, R0 ;  /* 0x0000000005057220 */ /* 0x000fc80000400000 */
[----:B------:R-:W0:Y:S08]  /*0200*/  MUFU.RCP R0, R5 ;  /* 0x0000000500007308 */ /* 0x000e300000001000 */
[----:B------:R-:W1:Y:S01]  /*0210*/  FCHK P0, -R10, R5 ;  /* 0x000000050a007302 */ /* 0x000e620000000100 */
[----:B0-----:R-:W-:-:S04]  /*0220*/  FFMA R11, -R5, R0, 1 ;  /* 0x3f800000050b7423 */ /* 0x001fc80000000100 */
[----:B------:R-:W-:-:S04]  /*0230*/  FFMA R0, R0, R11, R0 ;  /* 0x0000000b00007223 */ /* 0x000fc80000000000 */
[----:B------:R-:W-:-:S04]  /*0240*/  FFMA R6, R0, -0.20000000298023223877, RZ ;  /* 0xbe4ccccd00067823 */ /* 0x000fc800000000ff */
[----:B------:R-:W-:-:S04]  /*0250*/  FFMA R7, -R5, R6, -0.20000000298023223877 ;  /* 0xbe4ccccd05077423 */ /* 0x000fc80000000106 */
[----:B------:R-:W-:Y:S01]  /*0260*/  FFMA R0, R0, R7, R6 ;  /* 0x0000000700007223 */ /* 0x000fe20000000006 */
[----:B-1----:R-:W-:Y:S06]  /*0270*/  @!P0 BRA `(.L_x_35) ;  /* 0x00000000000c8947 */ /* 0x002fec0003800000 */
[----:B------:R-:W-:-:S07]  /*0280*/  MOV R6, 0x2a0 ;  /* 0x000002a000067802 */ /* 0x000fce0000000f00 */
[----:B------:R-:W-:Y:S05]  /*0290*/  CALL.REL.NOINC `($__internal_3_$__cuda_sm3x_div_rn_noftz_f32_slowpath) ;  /* 0x00000000003c7944 */ /* 0x000fea0003c00000 */
[----:B------:R-:W-:-:S07]  /*02a0*/  IMAD.MOV.U32 R0, RZ, RZ, R5 ;  /* 0x000000ffff007224 */ /* 0x000fce00078e0005 */
.L_x_35:
[----:B------:R-:W-:Y:S05]  /*02b0*/  BSYNC.RECONVERGENT B1 ;  /* 0x0000000000017941 */ /* 0x000fea0003800200 */
.L_x_34:
        /* <DEDUP_REMOVED lines=13> */
        .weak           $__internal_3_$__cuda_sm3x_div_rn_noftz_f32_slowpath
        .type           $__internal_3_$__cuda_sm3x_div_rn_noftz_f32_slowpath,@function
        .size           $__internal_3_$__cuda_sm3x_div_rn_noftz_f32_slowpath,(.L_x_116 - $__internal_3_$__cuda_sm3x_div_rn_noftz_f32_slowpath)
$__internal_3_$__cuda_sm3x_div_rn_noftz_f32_slowpath:
[--C-:B------:R-:W-:Y:S01]  /*0390*/  SHF.R.U32.HI R0, RZ, 0x17, R5.reuse ;  /* 0x00000017ff007819 */ /* 0x100fe20000011605 */
[----:B------:R-:W-:Y:S04]  /*03a0*/  BSSY.RECONVERGENT B0, `(.L_x_36) ;  /* 0x000005d000007945 */ /* 0x000fe80003800200 */
[----:B------:R-:W-:Y:S01]  /*03b0*/  BSSY.RELIABLE B2, `(.L_x_37) ;  /* 0x000001b000027945 */ /* 0x000fe20003800100 */
[----:B------:R-:W-:Y:S01]  /*03c0*/  IMAD.MOV.U32 R8, RZ, RZ, R5 ;  /* 0x000000ffff087224 */ /* 0x000fe200078e0005 */
        /* <DEDUP_REMOVED lines=24> */
[----:B------:R-:W-:-:S07]  /*0550*/  @!P0 IADD3 R10, PT, PT, R10, 0x40, RZ ;  /* 0x000000400a0a8810 */ /* 0x000fce0007ffe0ff */
.L_x_38:
[----:B------:R-:W-:Y:S05]  /*0560*/  BSYNC.RELIABLE B2 ;  /* 0x0000000000027941 */ /* 0x000fea0003800100 */
.L_x_37:
[----:B------:R-:W-:Y:S01]  /*0570*/  LEA R5, R7, 0xc0800000, 0x17 ;  /* 0xc080000007057811 */ /* 0x000fe200078eb8ff */
[----:B------:R-:W-:Y:S01]  /*0580*/  UMOV UR4, 0xbe4ccccd ;  /* 0xbe4ccccd00047882 */ /* 0x000fe20000000000 */
[----:B------:R-:W-:Y:S01]  /*0590*/  IADD3 R7, PT, PT, R10, 0x7c, -R7 ;  /* 0x0000007c0a077810 */ /* 0x000fe20007ffe807 */
[----:B------:R-:W-:Y:S01]  /*05a0*/  UIADD3 UR4, UPT, UPT, UR4, 0x1800000, URZ ;  /* 0x0180000004047890 */ /* 0x000fe2000fffe0ff */
[----:B------:R-:W-:Y:S01]  /*05b0*/  BSSY.RECONVERGENT B2, `(.L_x_43) ;  /* 0x0000032000027945 */ /* 0x000fe20003800200 */
[----:B------:R-:W-:-:S04]  /*05c0*/  IMAD.IADD R8, R8, 0x1, -R5 ;  /* 0x0000000108087824 */ /* 0x000fc800078e0a05 */
        /* <DEDUP_REMOVED lines=23> */
[C---:B------:R-:W-:Y:S02]  /*0740*/  ISETP.NE.AND P2, PT, R10.reuse, RZ, PT ;  /* 0x000000ff0a00720c */ /* 0x040fe40003f45270 */
[----:B------:R-:W-:Y:S02]  /*0750*/  ISETP.NE.AND P1, PT, R10, RZ, PT ;  /* 0x000000ff0a00720c */ /* 0x000fe40003f25270 */
[----:B------:R-:W-:Y:S01]  /*0760*/  LOP3.LUT R8, R7, 0x7fffff, RZ, 0xc0, !PT ;  /* 0x007fffff07087812 */ /* 0x000fe200078ec0ff */
[CCC-:B------:R-:W-:Y:S01]  /*0770*/  FFMA.RP R7, R0.reuse, R12.reuse, R9.reuse ;  /* 0x0000000c00077223 */ /* 0x1c0fe20000008009 */
[----:B------:R-:W-:Y:S01]  /*0780*/  FFMA.RM R0, R0, R12, R9 ;  /* 0x0000000c00007223 */ /* 0x000fe20000004009 */
[----:B------:R-:W-:Y:S01]  /*0790*/  VIADD R9, R10, 0x20 ;  /* 0x000000200a097836 */ /* 0x000fe20000000000 */
[----:B------:R-:W-:Y:S01]  /*07a0*/  LOP3.LUT R8, R8, 0x800000, RZ, 0xfc, !PT ;  /* 0x0080000008087812 */ /* 0x000fe200078efcff */
[----:B------:R-:W-:-:S02]  /*07b0*/  IMAD.MOV R10, RZ, RZ, -R10 ;  /* 0x000000ffff0a7224 */ /* 0x000fc400078e0a0a */
        /* <DEDUP_REMOVED lines=13> */
.L_x_45:
[----:B------:R-:W-:-:S04]  /*0890*/  LOP3.LUT R5, R5, 0x80000000, RZ, 0xc0, !PT ;  /* 0x8000000005057812 */ /* 0x000fc800078ec0ff */
[----:B------:R-:W-:Y:S01]  /*08a0*/  LOP3.LUT R5, R5, 0x7f800000, RZ, 0xfc, !PT ;  /* 0x7f80000005057812 */ /* 0x000fe200078efcff */
[----:B------:R-:W-:Y:S06]  /*08b0*/  BRA `(.L_x_46) ;  /* 0x0000000000047947 */ /* 0x000fec0003800000 */
.L_x_44:
[----:B------:R-:W-:-:S07]  /*08c0*/  IMAD R5, R7, 0x800000, R5 ;  /* 0x0080000007057824 */ /* 0x000fce00078e0205 */
.L_x_46:
[----:B------:R-:W-:Y:S05]  /*08d0*/  BSYNC.RECONVERGENT B2 ;  /* 0x0000000000027941 */ /* 0x000fea0003800200 */
.L_x_43:
[----:B------:R-:W-:Y:S05]  /*08e0*/  BRA `(.L_x_47) ;  /* 0x0000000000207947 */ /* 0x000fea0003800000 */
.L_x_42:
[----:B------:R-:W-:-:S04]  /*08f0*/  LOP3.LUT R5, R8, 0x80000000, R5, 0x48, !PT ;  /* 0x8000000008057812 */ /* 0x000fc800078e4805 */
[----:B------:R-:W-:Y:S01]  /*0900*/  LOP3.LUT R5, R5, 0x7f800000, RZ, 0xfc, !PT ;  /* 0x7f80000005057812 */ /* 0x000fe200078efcff */
[----:B------:R-:W-:Y:S06]  /*0910*/  BRA `(.L_x_47) ;  /* 0x0000000000147947 */ /* 0x000fec0003800000 */
.L_x_41:
[----:B------:R-:W-:Y:S01]  /*0920*/  LOP3.LUT R5, R8, 0x80000000, R5, 0x48, !PT ;  /* 0x8000000008057812 */ /* 0x000fe200078e4805 */
[----:B------:R-:W-:Y:S06]  /*0930*/  BRA `(.L_x_47) ;  /* 0x00000000000c7947 */ /* 0x000fec0003800000 */
.L_x_40:
[----:B------:R-:W0:Y:S01]  /*0940*/  MUFU.RSQ R5, -QNAN ;  /* 0xffc0000000057908 */ /* 0x000e220000001400 */
[----:B------:R-:W-:Y:S05]  /*0950*/  BRA `(.L_x_47) ;  /* 0x0000000000047947 */ /* 0x000fea0003800000 */
.L_x_39:
[----:B------:R-:W-:-:S07]  /*0960*/  FADD.FTZ R5, R0, -0.20000000298023223877 ;  /* 0xbe4ccccd00057421 */ /* 0x000fce0000010000 */
.L_x_47:
[----:B------:R-:W-:Y:S05]  /*0970*/  BSYNC.RECONVERGENT B0 ;  /* 0x0000000000007941 */ /* 0x000fea0003800200 */
.L_x_36:
[----:B------:R-:W-:-:S04]  /*0980*/  HFMA2 R7, -RZ, RZ, 0, 0 ;  /* 0x00000000ff077431 */ /* 0x000fc800000001ff */
[----:B0-----:R-:W-:Y:S05]  /*0990*/  RET.REL.NODEC R6 `(_Z11update_H_muP4Data) ;  /* 0xfffffff406987950 */ /* 0x001fea0003c3ffff */
.L_x_48:
        /* <DEDUP_REMOVED lines=14> */
.L_x_116:


//--------------------- .text._Z12update_H_phiP4Data --------------------------
	.section	.text._Z12update_H_phiP4Data,"ax",@progbits
	.align	128
        .global         _Z12update_H_phiP4Data
        .type           _Z12update_H_phiP4Data,@function
        .size           _Z12update_H_phiP4Data,(.L_x_117 - _Z12update_H_phiP4Data)
        .other          _Z12update_H_phiP4Data,@"STO_CUDA_ENTRY STV_DEFAULT"
_Z12update_H_phiP4Data:
.text._Z12update_H_phiP4Data:
        /* <DEDUP_REMOVED lines=29> */
[----:B0-----:R-:W-:-:S02]  /*01d0*/  IMAD.U32 R7, RZ, RZ, UR4 ;  /* 0x00000004ff077e24 */ /* 0x001fc4000f8e00ff */
[----:B--2---:R-:W-:Y:S01]  /*01e0*/  FADD R0, R3, R10 ;  /* 0x0000000a03007221 */ /* 0x004fe20000000000 */
[----:B---3--:R-:W-:-:S03]  /*01f0*/  FADD R13, R13, R14 ;  /* 0x0000000e0d0d7221 */ /* 0x008fc60000000000 */
[--C-:B----4-:R-:W-:Y:S01]  /*0200*/  FADD R0, R0, R11.reuse ;  /* 0x0000000b00007221 */ /* 0x110fe20000000000 */
[----:B------:R-:W-:Y:S01]  /*0210*/  FADD R10, R10, R11 ;  /* 0x0000000b0a0a7221 */ /* 0x000fe20000000000 */
[----:B-----5:R-:W-:Y:S02]  /*0220*/  FADD R13, R13, R16 ;  /* 0x000000100d0d7221 */ /* 0x020fe40000000000 */
[--C-:B------:R-:W-:Y:S01]  /*0230*/  FADD R0, R0, R12.reuse ;  /* 0x0000000c00007221 */ /* 0x100fe20000000000 */
[----:B------:R-:W-:Y:S01]  /*0240*/  FADD R4, R3, R12 ;  /* 0x0000000c03047221 */ /* 0x000fe20000000000 */
[----:B------:R-:W-:Y:S01]  /*0250*/  FMUL R3, R10, 0.5 ;  /* 0x3f0000000a037820 */ /* 0x000fe20000400000 */
[----:B------:R-:W-:Y:S01]  /*0260*/  FADD R8, R13, R8 ;  /* 0x000000080d087221 */ /* 0x000fe20000000000 */
[----:B------:R-:W-:Y:S01]  /*0270*/  FMUL R0, R0, 0.25 ;  /* 0x3e80000000007820 */ /* 0x000fe20000400000 */
[----:B------:R-:W-:Y:S02]  /*0280*/  FMUL R4, R4, 0.5 ;  /* 0x3f00000004047820 */ /* 0x000fe40000400000 */
[----:B------:R-:W-:Y:S01]  /*0290*/  FMUL R8, R8, 0.25 ;  /* 0x3e80000008087820 */ /* 0x000fe20000400000 */
[----:B------:R-:W-:-:S04]  /*02a0*/  FMUL R9, R0, 377 ;  /* 0x43bc800000097820 */ /* 0x000fc80000400000 */
        /* <DEDUP_REMOVED lines=10> */
[----:B------:R-:W-:Y:S05]  /*0350*/  CALL.REL.NOINC `($__internal_4_$__cuda_sm3x_div_rn_noftz_f32_slowpath) ;  /* 0x00000000003c7944 */ /* 0x000fea0003c00000 */
[----:B------:R-:W-:-:S07]  /*0360*/  IMAD.MOV.U32 R0, RZ, RZ, R5 ;  /* 0x000000ffff007224 */ /* 0x000fce00078e0005 */
.L_x_50:
[----:B------:R-:W-:Y:S05]  /*0370*/  BSYNC.RECONVERGENT B1 ;  /* 0x0000000000017941 */ /* 0x000fea0003800200 */
.L_x_49:
        /* <DEDUP_REMOVED lines=13> */
        .weak           $__internal_4_$__cuda_sm3x_div_rn_noftz_f32_slowpath
        .type           $__internal_4_$__cuda_sm3x_div_rn_noftz_f32_slowpath,@function
        .size           $__internal_4_$__cuda_sm3x_div_rn_noftz_f32_slowpath,(.L_x_117 - $__internal_4_$__cuda_sm3x_div_rn_noftz_f32_slowpath)
$__internal_4_$__cuda_sm3x_div_rn_noftz_f32_slowpath:
        /* <DEDUP_REMOVED lines=28> */
.L_x_53:
[----:B------:R-:W-:Y:S05]  /*0610*/  BSYNC.RELIABLE B2 ;  /* 0x0000000000027941 */ /* 0x000fea0003800100 */
.L_x_52:
[----:B------:R-:W-:Y:S01]  /*0620*/  LEA R5, R7, 0xc0800000, 0x17 ;  /* 0xc080000007057811 */ /* 0x000fe200078eb8ff */
[----:B------:R-:W-:Y:S01]  /*0630*/  UMOV UR4, 0xbe4ccccd ;  /* 0xbe4ccccd00047882 */ /* 0x000fe20000000000 */
[----:B------:R-:W-:Y:S01]  /*0640*/  IADD3 R7, PT, PT, R10, 0x7c, -R7 ;  /* 0x0000007c0a077810 */ /* 0x000fe20007ffe807 */
[----:B------:R-:W-:Y:S01]  /*0650*/  UIADD3 UR4, UPT, UPT, UR4, 0x1800000, URZ ;  /* 0x0180000004047890 */ /* 0x000fe2000fffe0ff */
        /* <DEDUP_REMOVED lines=31> */
[----:B------:R-:W-:Y:S02]  /*0850*/  LOP3.LUT R8, R8, 0x800000, RZ, 0xfc, !PT ;  /* 0x0080000008087812 */ /* 0x000fe400078efcff */
[----:B------:R-:W-:-:S02]  /*0860*/  IADD3 R10, PT, PT, -R10, RZ, RZ ;  /* 0x000000ff0a0a7210 */ /* 0x000fc40007ffe1ff */
[----:B------:R-:W-:Y:S02]  /*0870*/  SHF.L.U32 R9, R8, R9, RZ ;  /* 0x0000000908097219 */ /* 0x000fe400000006ff */
[----:B------:R-:W-:Y:S02]  /*0880*/  FSETP.NEU.FTZ.AND P0, PT, R7, R0, PT ;  /* 0x000000000700720b */ /* 0x000fe40003f1d000 */
        /* <DEDUP_REMOVED lines=11> */
.L_x_60:
[----:B------:R-:W-:-:S04]  /*0940*/  LOP3.LUT R5, R5, 0x80000000, RZ, 0xc0, !PT ;  /* 0x8000000005057812 */ /* 0x000fc800078ec0ff */
[----:B------:R-:W-:Y:S01]  /*0950*/  LOP3.LUT R5, R5, 0x7f800000, RZ, 0xfc, !PT ;  /* 0x7f80000005057812 */ /* 0x000fe200078efcff */
[----:B------:R-:W-:Y:S06]  /*0960*/  BRA `(.L_x_61) ;  /* 0x0000000000047947 */ /* 0x000fec0003800000 */
.L_x_59:
[----:B------:R-:W-:-:S07]  /*0970*/  LEA R5, R7, R5, 0x17 ;  /* 0x0000000507057211 */ /* 0x000fce00078eb8ff */
.L_x_61:
[----:B------:R-:W-:Y:S05]  /*0980*/  BSYNC.RECONVERGENT B2 ;  /* 0x0000000000027941 */ /* 0x000fea0003800200 */
.L_x_58:
[----:B------:R-:W-:Y:S05]  /*0990*/  BRA `(.L_x_62) ;  /* 0x0000000000207947 */ /* 0x000fea0003800000 */
.L_x_57:
[----:B------:R-:W-:-:S04]  /*09a0*/  LOP3.LUT R5, R8, 0x80000000, R5, 0x48, !PT ;  /* 0x8000000008057812 */ /* 0x000fc800078e4805 */
[----:B------:R-:W-:Y:S01]  /*09b0*/  LOP3.LUT R5, R5, 0x7f800000, RZ, 0xfc, !PT ;  /* 0x7f80000005057812 */ /* 0x000fe200078efcff */
[----:B------:R-:W-:Y:S06]  /*09c0*/  BRA `(.L_x_62) ;  /* 0x0000000000147947 */ /* 0x000fec0003800000 */
.L_x_56:
[----:B------:R-:W-:Y:S01]  /*09d0*/  LOP3.LUT R5, R8, 0x80000000, R5, 0x48, !PT ;  /* 0x8000000008057812 */ /* 0x000fe200078e4805 */
[----:B------:R-:W-:Y:S06]  /*09e0*/  BRA `(.L_x_62) ;  /* 0x00000000000c7947 */ /* 0x000fec0003800000 */
.L_x_55:
[----:B------:R-:W0:Y:S01]  /*09f0*/  MUFU.RSQ R5, -QNAN ;  /* 0xffc0000000057908 */ /* 0x000e220000001400 */
[----:B------:R-:W-:Y:S05]  /*0a00*/  BRA `(.L_x_62) ;  /* 0x0000000000047947 */ /* 0x000fea0003800000 */
.L_x_54:
[----:B------:R-:W-:-:S07]  /*0a10*/  FADD.FTZ R5, R0, -0.20000000298023223877 ;  /* 0xbe4ccccd00057421 */ /* 0x000fce0000010000 */
.L_x_62:
[----:B------:R-:W-:Y:S05]  /*0a20*/  BSYNC.RECONVERGENT B0 ;  /* 0x0000000000007941 */ /* 0x000fea0003800200 */
.L_x_51:
[----:B------:R-:W-:-:S04]  /*0a30*/  HFMA2 R7, -RZ, RZ, 0, 0 ;  /* 0x00000000ff077431 */ /* 0x000fc800000001ff */
[----:B0-----:R-:W-:Y:S05]  /*0a40*/  RET.REL.NODEC R6 `(_Z12update_H_phiP4Data) ;  /* 0xfffffff4066c7950 */ /* 0x001fea0003c3ffff */
.L_x_63:
        /* <DEDUP_REMOVED lines=11> */
.L_x_117:


//--------------------- .text._Z11update_H_nuP4Data --------------------------
	.section	.text._Z11update_H_nuP4Data,"ax",@progbits
	.align	128
        .global         _Z11update_H_nuP4Data
        .type           _Z11update_H_nuP4Data,@function
        .size           _Z11update_H_nuP4Data,(.L_x_118 - _Z11update_H_nuP4Data)
        .other          _Z11update_H_nuP4Data,@"STO_CUDA_ENTRY STV_DEFAULT"
_Z11update_H_nuP4Data:
.text._Z11update_H_nuP4Data:
        /* <DEDUP_REMOVED lines=33> */
[----:B------:R-:W1:Y:S01]  /*0210*/  FCHK P0, R10, R5 ;  /* 0x000000050a007302 */ /* 0x000e620000000000 */
[----:B0-----:R-:W-:-:S04]  /*0220*/  FFMA R11, -R5, R0, 1 ;  /* 0x3f800000050b7423 */ /* 0x001fc80000000100 */
[----:B------:R-:W-:-:S04]  /*0230*/  FFMA R0, R0, R11, R0 ;  /* 0x0000000b00007223 */ /* 0x000fc80000000000 */
[----:B------:R-:W-:-:S04]  /*0240*/  FFMA R6, R0, 0.20000000298023223877, RZ ;  /* 0x3e4ccccd00067823 */ /* 0x000fc800000000ff */
[----:B------:R-:W-:-:S04]  /*0250*/  FFMA R7, -R5, R6, 0.20000000298023223877 ;  /* 0x3e4ccccd05077423 */ /* 0x000fc80000000106 */
[----:B------:R-:W-:Y:S01]  /*0260*/  FFMA R0, R0, R7, R6 ;  /* 0x0000000700007223 */ /* 0x000fe20000000006 */
[----:B-1----:R-:W-:Y:S06]  /*0270*/  @!P0 BRA `(.L_x_65) ;  /* 0x00000000000c8947 */ /* 0x002fec0003800000 */
[----:B------:R-:W-:-:S07]  /*0280*/  MOV R6, 0x2a0 ;  /* 0x000002a000067802 */ /* 0x000fce0000000f00 */
[----:B------:R-:W-:Y:S05]  /*0290*/  CALL.REL.NOINC `($__internal_5_$__cuda_sm3x_div_rn_noftz_f32_slowpath) ;  /* 0x00000000003c7944 */ /* 0x000fea0003c00000 */
[----:B------:R-:W-:-:S07]  /*02a0*/  IMAD.MOV.U32 R0, RZ, RZ, R5 ;  /* 0x000000ffff007224 */ /* 0x000fce00078e0005 */
.L_x_65:
[----:B------:R-:W-:Y:S05]  /*02b0*/  BSYNC.RECONVERGENT B1 ;  /* 0x0000000000017941 */ /* 0x000fea0003800200 */
.L_x_64:
        /* <DEDUP_REMOVED lines=13> */
        .weak           $__internal_5_$__cuda_sm3x_div_rn_noftz_f32_slowpath
        .type           $__internal_5_$__cuda_sm3x_div_rn_noftz_f32_slowpath,@function
        .size           $__internal_5_$__cuda_sm3x_div_rn_noftz_f32_slowpath,(.L_x_118 - $__internal_5_$__cuda_sm3x_div_rn_noftz_f32_slowpath)
$__internal_5_$__cuda_sm3x_div_rn_noftz_f32_slowpath:
        /* <DEDUP_REMOVED lines=29> */
.L_x_68:
[----:B------:R-:W-:Y:S05]  /*0560*/  BSYNC.RELIABLE B2 ;  /* 0x0000000000027941 */ /* 0x000fea0003800100 */
.L_x_67:
        /* <DEDUP_REMOVED lines=50> */
.L_x_75:
[----:B------:R-:W-:-:S04]  /*0890*/  LOP3.LUT R5, R5, 0x80000000, RZ, 0xc0, !PT ;  /* 0x8000000005057812 */ /* 0x000fc800078ec0ff */
[----:B------:R-:W-:Y:S01]  /*08a0*/  LOP3.LUT R5, R5, 0x7f800000, RZ, 0xfc, !PT ;  /* 0x7f80000005057812 */ /* 0x000fe200078efcff */
[----:B------:R-:W-:Y:S06]  /*08b0*/  BRA `(.L_x_76) ;  /* 0x0000000000047947 */ /* 0x000fec0003800000 */
.L_x_74:
[----:B------:R-:W-:-:S07]  /*08c0*/  IMAD R5, R7, 0x800000, R5 ;  /* 0x0080000007057824 */ /* 0x000fce00078e0205 */
.L_x_76:
[----:B------:R-:W-:Y:S05]  /*08d0*/  BSYNC.RECONVERGENT B2 ;  /* 0x0000000000027941 */ /* 0x000fea0003800200 */
.L_x_73:
[----:B------:R-:W-:Y:S05]  /*08e0*/  BRA `(.L_x_77) ;  /* 0x0000000000207947 */ /* 0x000fea0003800000 */
.L_x_72:
[----:B------:R-:W-:-:S04]  /*08f0*/  LOP3.LUT R5, R8, 0x80000000, R5, 0x48, !PT ;  /* 0x8000000008057812 */ /* 0x000fc800078e4805 */
[----:B------:R-:W-:Y:S01]  /*0900*/  LOP3.LUT R5, R5, 0x7f800000, RZ, 0xfc, !PT ;  /* 0x7f80000005057812 */ /* 0x000fe200078efcff */
[----:B------:R-:W-:Y:S06]  /*0910*/  BRA `(.L_x_77) ;  /* 0x0000000000147947 */ /* 0x000fec0003800000 */
.L_x_71:
[----:B------:R-:W-:Y:S01]  /*0920*/  LOP3.LUT R5, R8, 0x80000000, R5, 0x48, !PT ;  /* 0x8000000008057812 */ /* 0x000fe200078e4805 */
[----:B------:R-:W-:Y:S06]  /*0930*/  BRA `(.L_x_77) ;  /* 0x00000000000c7947 */ /* 0x000fec0003800000 */
.L_x_70:
[----:B------:R-:W0:Y:S01]  /*0940*/  MUFU.RSQ R5, -QNAN ;  /* 0xffc0000000057908 */ /* 0x000e220000001400 */
[----:B------:R-:W-:Y:S05]  /*0950*/  BRA `(.L_x_77) ;  /* 0x0000000000047947 */ /* 0x000fea0003800000 */
.L_x_69:
[----:B------:R-:W-:-:S07]  /*0960*/  FADD.FTZ R5, R0, 0.20000000298023223877 ;  /* 0x3e4ccccd00057421 */ /* 0x000fce0000010000 */
.L_x_77:
[----:B------:R-:W-:Y:S05]  /*0970*/  BSYNC.RECONVERGENT B0 ;  /* 0x0000000000007941 */ /* 0x000fea0003800200 */
.L_x_66:
[----:B------:R-:W-:-:S04]  /*0980*/  HFMA2 R7, -RZ, RZ, 0, 0 ;  /* 0x00000000ff077431 */ /* 0x000fc800000001ff */
[----:B0-----:R-:W-:Y:S05]  /*0990*/  RET.REL.NODEC R6 `(_Z11update_H_nuP4Data) ;  /* 0xfffffff406987950 */ /* 0x001fea0003c3ffff */
.L_x_78:
        /* <DEDUP_REMOVED lines=14> */
.L_x_118:


//--------------------- .text._Z9compute_hPfS_S_S_S_ --------------------------
	.section	.text._Z9compute_hPfS_S_S_S_,"ax",@progbits
	.align	128
        .global         _Z9compute_hPfS_S_S_S_
        .type           _Z9compute_hPfS_S_S_S_,@function
        .size           _Z9compute_hPfS_S_S_S_,(.L_x_119 - _Z9compute_hPfS_S_S_S_)
        .other          _Z9compute_hPfS_S_S_S_,@"STO_CUDA_ENTRY STV_DEFAULT"
_Z9compute_hPfS_S_S_S_:
.text._Z9compute_hPfS_S_S_S_:
        /* <DEDUP_REMOVED lines=13> */
[----:B------:R-:W1:Y:S01]  /*00d0*/  LDCU.64 UR4, c[0x0][0x358] ;  /* 0x00006b00ff0477ac */ /* 0x000e620008000a00 */
[----:B------:R-:W-:Y:S01]  /*00e0*/  IMAD.SHL.U32 R7, R0, 0x80, RZ ;  /* 0x0000008000077824 */ /* 0x000fe200078e00ff */
[----:B------:R-:W2:Y:S03]  /*00f0*/  LDCU.128 UR8, c[0x0][0x380] ;  /* 0x00007000ff0877ac */ /* 0x000ea60008000c00 */
[----:B------:R-:W-:Y:S02]  /*0100*/  IMAD.IADD R9, R6, 0x1, R7 ;  /* 0x0000000106097824 */ /* 0x000fe400078e0207 */
[----:B------:R-:W3:Y:S01]  /*0110*/  LDC.64 R2, c[0x0][0x398] ;  /* 0x0000e600ff027b82 */ /* 0x000ee20000000a00 */
[----:B------:R-:W4:Y:S01]  /*0120*/  LDCU.64 UR6, c[0x0][0x390] ;  /* 0x00007200ff0677ac */ /* 0x000f220008000a00 */
[----:B0-----:R-:W-:-:S05]  /*0130*/  IMAD.WIDE R4, R9, 0x4, R4 ;  /* 0x0000000409047825 */ /* 0x001fca00078e0204 */
[----:B-1----:R-:W5:Y:S01]  /*0140*/  LDG.E R10, desc[UR4][R4.64] ;  /* 0x00000004040a7981 */ /* 0x002f62000c1e1900 */
[----:B---3--:R-:W-:-:S05]  /*0150*/  IMAD.WIDE R2, R9, 0x4, R2 ;  /* 0x0000000409027825 */ /* 0x008fca00078e0202 */
[----:B------:R-:W3:Y:S01]  /*0160*/  LDG.E R11, desc[UR4][R2.64] ;  /* 0x00000004020b7981 */ /* 0x000ee2000c1e1900 */
[----:B------:R-:W-:Y:S01]  /*0170*/  BSSY.RECONVERGENT B0, `(.L_x_79) ;  /* 0x0000022000007945 */ /* 0x000fe20003800200 */
[----:B-----5:R-:W-:-:S04]  /*0180*/  FMUL R9, R10, -3 ;  /* 0xc04000000a097820 */ /* 0x020fc80000400000 */
[----:B------:R-:W-:-:S05]  /*0190*/  FFMA R9, R10, R9, 4 ;  /* 0x408000000a097423 */ /* 0x000fca0000000009 */
[----:B------:R-:W-:-:S13]  /*01a0*/  FSETP.GEU.AND P0, PT, |R9|, 1.175494350822287508e-38, PT ;  /* 0x008000000900780b */ /* 0x000fda0003f0e200 */
[----:B------:R-:W-:-:S04]  /*01b0*/  @!P0 FMUL R9, R9, 16777216 ;  /* 0x4b80000009098820 */ /* 0x000fc80000400000 */
[----:B------:R-:W0:Y:S02]  /*01c0*/  MUFU.LG2 R0, R9 ;  /* 0x0000000900007308 */ /* 0x000e240000000c00 */
[----:B0-----:R-:W-:-:S04]  /*01d0*/  @!P0 FADD R0, R0, -24 ;  /* 0xc1c0000000008421 */ /* 0x001fc80000000000 */
[----:B------:R-:W-:-:S05]  /*01e0*/  FMUL R0, R0, 0.5 ;  /* 0x3f00000000007820 */ /* 0x000fca0000400000 */
[----:B------:R-:W-:-:S13]  /*01f0*/  FSETP.GEU.AND P0, PT, R0, -126, PT ;  /* 0xc2fc00000000780b */ /* 0x000fda0003f0e000 */
[----:B------:R-:W-:-:S04]  /*0200*/  @!P0 FMUL R0, R0, 0.5 ;  /* 0x3f00000000008820 */ /* 0x000fc80000400000 */
[----:B------:R3:W0:Y:S02]  /*0210*/  MUFU.EX2 R13, R0 ;  /* 0x00000000000d7308 */ /* 0x0006240000000800 */
[----:B---3--:R-:W-:Y:S01]  /*0220*/  FMUL R0, R11, R11 ;  /* 0x0000000b0b007220 */ /* 0x008fe20000400000 */
[----:B0-----:R-:W-:Y:S01]  /*0230*/  @!P0 FMUL R13, R13, R13 ;  /* 0x0000000d0d0d8220 */ /* 0x001fe20000400000 */
[----:B------:R-:W-:-:S03]  /*0240*/  IADD3 R6, P0, PT, R6, R7, RZ ;  /* 0x0000000706067210 */ /* 0x000fc60007f1e0ff */
[----:B------:R-:W-:Y:S01]  /*0250*/  FMUL R3, R10, R13 ;  /* 0x0000000d0a037220 */ /* 0x000fe20000400000 */
[----:B------:R-:W-:Y:S01]  /*0260*/  LEA.HI.X.SX32 R7, R7, RZ, 0x1, P0 ;  /* 0x000000ff07077211 */ /* 0x000fe200000f0eff */
[C---:B------:R-:W-:Y:S02]  /*0270*/  IMAD.SHL.U32 R4, R6.reuse, 0x4, RZ ;  /* 0x0000000406047824 */ /* 0x040fe400078e00ff */
[----:B------:R-:W0:Y:S01]  /*0280*/  MUFU.RCP R2, R3 ;  /* 0x0000000300027308 */ /* 0x000e220000001000 */
[----:B------:R-:W-:Y:S02]  /*0290*/  SHF.L.U64.HI R14, R6, 0x2, R7 ;  /* 0x00000002060e7819 */ /* 0x000fe40000010207 */
[C---:B--2---:R-:W-:Y:S02]  /*02a0*/  IADD3 R8, P1, PT, R4.reuse, UR8, RZ ;  /* 0x0000000804087c10 */ /* 0x044fe4000ff3e0ff */
[C---:B------:R-:W-:Y:S02]  /*02b0*/  IADD3 R6, P2, PT, R4.reuse, UR10, RZ ;  /* 0x0000000a04067c10 */ /* 0x040fe4000ff5e0ff */
[----:B----4-:R-:W-:Y:S01]  /*02c0*/  IADD3 R4, P3, PT, R4, UR6, RZ ;  /* 0x0000000604047c10 */ /* 0x010fe2000ff7e0ff */
[----:B------:R-:W1:Y:S01]  /*02d0*/  FCHK P0, R0, R3 ;  /* 0x0000000300007302 */ /* 0x000e620000000000 */
[----:B------:R-:W-:-:S02]  /*02e0*/  IADD3.X R9, PT, PT, R14, UR9, RZ, P1, !PT ;  /* 0x000000090e097c10 */ /* 0x000fc40008ffe4ff */
[----:B------:R-:W-:Y:S01]  /*02f0*/  IADD3.X R7, PT, PT, R14, UR11, RZ, P2, !PT ;  /* 0x0000000b0e077c10 */ /* 0x000fe200097fe4ff */
[----:B0-----:R-:W-:-:S04]  /*0300*/  FFMA R5, -R3, R2, 1 ;  /* 0x3f80000003057423 */ /* 0x001fc80000000102 */
[----:B------:R-:W-:-:S04]  /*0310*/  FFMA R5, R2, R5, R2 ;  /* 0x0000000502057223 */ /* 0x000fc80000000002 */
[----:B------:R-:W-:-:S04]  /*0320*/  FFMA R2, R0, R5, RZ ;  /* 0x0000000500027223 */ /* 0x000fc800000000ff */
[----:B------:R-:W-:-:S04]  /*0330*/  FFMA R12, -R3, R2, R0 ;  /* 0x00000002030c7223 */ /* 0x000fc80000000100 */
[----:B------:R-:W-:Y:S01]  /*0340*/  FFMA R15, R5, R12, R2 ;  /* 0x0000000c050f7223 */ /* 0x000fe20000000002 */
[----:B------:R-:W-:Y:S01]  /*0350*/  IADD3.X R5, PT, PT, R14, UR7, RZ, P3, !PT ;  /* 0x000000070e057c10 */ /* 0x000fe20009ffe4ff */
[----:B-1----:R-:W-:Y:S06]  /*0360*/  @!P0 BRA `(.L_x_80) ;  /* 0x0000000000088947 */ /* 0x002fec0003800000 */
[----:B------:R-:W-:-:S07]  /*0370*/  MOV R12, 0x390 ;  /* 0x00000390000c7802 */ /* 0x000fce0000000f00 */
[----:B------:R-:W-:Y:S05]  /*0380*/  CALL.REL.NOINC `($__internal_6_$__cuda_sm3x_div_rn_noftz_f32_slowpath) ;  /* 0x0000000000547944 */ /* 0x000fea0003c00000 */
.L_x_80:
[----:B------:R-:W-:Y:S05]  /*0390*/  BSYNC.RECONVERGENT B0 ;  /* 0x0000000000007941 */ /* 0x000fea0003800200 */
.L_x_79:
[----:B------:R-:W0:Y:S01]  /*03a0*/  MUFU.RCP R2, R13 ;  /* 0x0000000d00027308 */ /* 0x000e220000001000 */
[C---:B------:R-:W-:Y:S01]  /*03b0*/  FMUL R3, R11.reuse, R10 ;  /* 0x0000000a0b037220 */ /* 0x040fe20000400000 */
[----:B------:R1:W-:Y:S01]  /*03c0*/  STG.E desc[UR4][R8.64], R15 ;  /* 0x0000000f08007986 */ /* 0x0003e2000c101904 */
[----:B------:R-:W-:Y:S01]  /*03d0*/  FMUL R0, R11, R0 ;  /* 0x000000000b007220 */ /* 0x000fe20000400000 */
[----:B------:R-:W-:Y:S02]  /*03e0*/  BSSY.RECONVERGENT B0, `(.L_x_81) ;  /* 0x000000d000007945 */ /* 0x000fe40003800200 */
[----:B------:R1:W-:Y:S02]  /*03f0*/  STG.E desc[UR4][R6.64], R3 ;  /* 0x0000000306007986 */ /* 0x0003e4000c101904 */
[----:B------:R-:W2:Y:S01]  /*0400*/  FCHK P0, R0, R13 ;  /* 0x0000000d00007302 */ /* 0x000ea20000000000 */
[----:B0-----:R-:W-:-:S04]  /*0410*/  FFMA R17, -R13, R2, 1 ;  /* 0x3f8000000d117423 */ /* 0x001fc80000000102 */
[----:B------:R-:W-:-:S04]  /*0420*/  FFMA R17, R2, R17, R2 ;  /* 0x0000001102117223 */ /* 0x000fc80000000002 */
[----:B------:R-:W-:-:S04]  /*0430*/  FFMA R2, R0, R17, RZ ;  /* 0x0000001100027223 */ /* 0x000fc800000000ff */
[----:B------:R-:W-:-:S04]  /*0440*/  FFMA R10, -R13, R2, R0 ;  /* 0x000000020d0a7223 */ /* 0x000fc80000000100 */
[----:B------:R-:W-:Y:S01]  /*0450*/  FFMA R17, R17, R10, R2 ;  /* 0x0000000a11117223 */ /* 0x000fe20000000002 */
[----:B-12---:R-:W-:Y:S06]  /*0460*/  @!P0 BRA `(.L_x_82) ;  /* 0x0000000000108947 */ /* 0x006fec0003800000 */
[----:B------:R-:W-:Y:S01]  /*0470*/  IMAD.MOV.U32 R3, RZ, RZ, R13 ;  /* 0x000000ffff037224 */ /* 0x000fe200078e000d */
[----:B------:R-:W-:-:S07]  /*0480*/  MOV R12, 0x4a0 ;  /* 0x000004a0000c7802 */ /* 0x000fce0000000f00 */
[----:B------:R-:W-:Y:S05]  /*0490*/  CALL.REL.NOINC `($__internal_6_$__cuda_sm3x_div_rn_noftz_f32_slowpath) ;  /* 0x0000000000107944 */ /* 0x000fea0003c00000 */
[----:B------:R-:W-:-:S07]  /*04a0*/  IMAD.MOV.U32 R17, RZ, RZ, R15 ;  /* 0x000000ffff117224 */ /* 0x000fce00078e000f */
.L_x_82:
[----:B------:R-:W-:Y:S05]  /*04b0*/  BSYNC.RECONVERGENT B0 ;  /* 0x0000000000007941 */ /* 0x000fea0003800200 */
.L_x_81:
[----:B------:R-:W-:Y:S01]  /*04c0*/  STG.E desc[UR4][R4.64], R17 ;  /* 0x0000001104007986 */ /* 0x000fe2000c101904 */
[----:B------:R-:W-:Y:S05]  /*04d0*/  EXIT ;  /* 0x000000000000794d */ /* 0x000fea0003800000 */
        .weak           $__internal_6_$__cuda_sm3x_div_rn_noftz_f32_slowpath
        .type           $__internal_6_$__cuda_sm3x_div_rn_noftz_f32_slowpath,@function
        .size           $__internal_6_$__cuda_sm3x_div_rn_noftz_f32_slowpath,(.L_x_119 - $__internal_6_$__cuda_sm3x_div_rn_noftz_f32_slowpath)
$__internal_6_$__cuda_sm3x_div_rn_noftz_f32_slowpath:
[----:B------:R-:W-:Y:S01]  /*04e0*/  SHF.R.U32.HI R15, RZ, 0x17, R3 ;  /* 0x00000017ff0f7819 */ /* 0x000fe20000011603 */
[----:B------:R-:W-:Y:S01]  /*04f0*/  BSSY.RECONVERGENT B1, `(.L_x_83) ;  /* 0x0000063000017945 */ /* 0x000fe20003800200 */
[--C-:B------:R-:W-:Y:S02]  /*0500*/  SHF.R.U32.HI R2, RZ, 0x17, R0.reuse ;  /* 0x00000017ff027819 */ /* 0x100fe40000011600 */
[----:B------:R-:W-:Y:S02]  /*0510*/  LOP3.LUT R15, R15, 0xff, RZ, 0xc0, !PT ;  /* 0x000000ff0f0f7812 */ /* 0x000fe400078ec0ff */
[----:B------:R-:W-:Y:S01]  /*0520*/  LOP3.LUT R18, R2, 0xff, RZ, 0xc0, !PT ;  /* 0x000000ff02127812 */ /* 0x000fe200078ec0ff */
[----:B------:R-:W-:Y:S02]  /*0530*/  IMAD.MOV.U32 R2, RZ, RZ, R0 ;  /* 0x000000ffff027224 */ /* 0x000fe400078e0000 */
[----:B------:R-:W-:Y:S02]  /*0540*/  VIADD R17, R15, 0xffffffff ;  /* 0xffffffff0f117836 */ /* 0x000fe40000000000 */
[----:B------:R-:W-:-:S03]  /*0550*/  VIADD R16, R18, 0xffffffff ;  /* 0xffffffff12107836 */ /* 0x000fc60000000000 */
[----:B------:R-:W-:-:S04]  /*0560*/  ISETP.GT.U32.AND P0, PT, R17, 0xfd, PT ;  /* 0x000000fd1100780c */ /* 0x000fc80003f04070 */
[----:B------:R-:W-:-:S13]  /*0570*/  ISETP.GT.U32.OR P0, PT, R16, 0xfd, P0 ;  /* 0x000000fd1000780c */ /* 0x000fda0000704470 */
[----:B------:R-:W-:Y:S01]  /*0580*/  @!P0 IMAD.MOV.U32 R14, RZ, RZ, RZ ;  /* 0x000000ffff0e8224 */ /* 0x000fe200078e00ff */
[----:B------:R-:W-:Y:S06]  /*0590*/  @!P0 BRA `(.L_x_84) ;  /* 0x00000000005c8947 */ /* 0x000fec0003800000 */
[----:B------:R-:W-:Y:S02]  /*05a0*/  FSETP.GTU.FTZ.AND P0, PT, |R0|, +INF , PT ;  /* 0x7f8000000000780b */ /* 0x000fe40003f1c200 */
[----:B------:R-:W-:-:S04]  /*05b0*/  FSETP.GTU.FTZ.AND P1, PT, |R3|, +INF , PT ;  /* 0x7f8000000300780b */ /* 0x000fc80003f3c200 */
[----:B------:R-:W-:-:S13]  /*05c0*/  PLOP3.LUT P0, PT, P0, P1, PT, 0xf8, 0x8f ;  /* 0x00000000008f781c */ /* 0x000fda0000703f70 */
[----:B------:R-:W-:Y:S05]  /*05d0*/  @P0 BRA `(.L_x_85) ;  /* 0x00000004004c0947 */ /* 0x000fea0003800000 */
[----:B------:R-:W-:-:S13]  /*05e0*/  LOP3.LUT P0, RZ, R3, 0x7fffffff, R2, 0xc8, !PT ;  /* 0x7fffffff03ff7812 */ /* 0x000fda000780c802 */
[----:B------:R-:W-:Y:S05]  /*05f0*/  @!P0 BRA `(.L_x_86) ;  /* 0x00000004003c8947 */ /* 0x000fea0003800000 */
[C---:B------:R-:W-:Y:S02]  /*0600*/  FSETP.NEU.FTZ.AND P1, PT, |R0|.reuse, +INF , PT ;  /* 0x7f8000000000780b */ /* 0x040fe40003f3d200 */
[----:B------:R-:W-:Y:S02]  /*0610*/  FSETP.NEU.FTZ.AND P2, PT, |R3|, +INF , PT ;  /* 0x7f8000000300780b */ /* 0x000fe40003f5d200 */
[----:B------:R-:W-:-:S11]  /*0620*/  FSETP.NEU.FTZ.AND P0, PT, |R0|, +INF , PT ;  /* 0x7f8000000000780b */ /* 0x000fd60003f1d200 */
[----:B------:R-:W-:Y:S05]  /*0630*/  @!P2 BRA !P1, `(.L_x_86) ;  /* 0x00000004002ca947 */ /* 0x000fea0004800000 */
[----:B------:R-:W-:-:S04]  /*0640*/  LOP3.LUT P1, RZ, R2, 0x7fffffff, RZ, 0xc0, !PT ;  /* 0x7fffffff02ff7812 */ /* 0x000fc8000782c0ff */
[----:B------:R-:W-:-:S13]  /*0650*/  PLOP3.LUT P1, PT, P2, P1, PT, 0x2f, 0xf2 ;  /* 0x0000000000f2781c */ /* 0x000fda0001722577 */
[----:B------:R-:W-:Y:S05]  /*0660*/  @P1 BRA `(.L_x_87) ;  /* 0x0000000400181947 */ /* 0x000fea0003800000 */
[----:B------:R-:W-:-:S04]  /*0670*/  LOP3.LUT P1, RZ, R3, 0x7fffffff, RZ, 0xc0, !PT ;  /* 0x7fffffff03ff7812 */ /* 0x000fc8000782c0ff */
[----:B------:R-:W-:-:S13]  /*0680*/  PLOP3.LUT P0, PT, P0, P1, PT, 0x2f, 0xf2 ;  /* 0x0000000000f2781c */ /* 0x000fda0000702577 */
[----:B------:R-:W-:Y:S05]  /*0690*/  @P0 BRA `(.L_x_88) ;  /* 0x0000000400000947 */ /* 0x000fea0003800000 */
[----:B------:R-:W-:Y:S02]  /*06a0*/  ISETP.GE.AND P0, PT, R16, RZ, PT ;  /* 0x000000ff1000720c */ /* 0x000fe40003f06270 */
[----:B------:R-:W-:-:S11]  /*06b0*/  ISETP.GE.AND P1, PT, R17, RZ, PT ;  /* 0x000000ff1100720c */ /* 0x000fd60003f26270 */
[----:B------:R-:W-:Y:S02]  /*06c0*/  @P0 IMAD.MOV.U32 R14, RZ, RZ, RZ ;  /* 0x000000ffff0e0224 */ /* 0x000fe400078e00ff */
[----:B------:R-:W-:Y:S01]  /*06d0*/  @!P0 FFMA R2, R0, 1.84467440737095516160e+19, RZ ;  /* 0x5f80000000028823 */ /* 0x000fe200000000ff */
[----:B------:R-:W-:Y:S02]  /*06e0*/  @!P0 IMAD.MOV.U32 R14, RZ, RZ, -0x40 ;  /* 0xffffffc0ff0e8424 */ /* 0x000fe400078e00ff */
[----:B------:R-:W-:Y:S02]  /*06f0*/  @!P1 FFMA R3, R3, 1.84467440737095516160e+19, RZ ;  /* 0x5f80000003039823 */ /* 0x000fe400000000ff */
[----:B------:R-:W-:-:S07]  /*0700*/  @!P1 VIADD R14, R14, 0x40 ;  /* 0x000000400e0e9836 */ /* 0x000fce0000000000 */
.L_x_84:
[----:B------:R-:W-:Y:S01]  /*0710*/  LEA R16, R15, 0xc0800000, 0x17 ;  /* 0xc08000000f107811 */ /* 0x000fe200078eb8ff */
[----:B------:R-:W-:Y:S03]  /*0720*/  BSSY.RECONVERGENT B2, `(.L_x_89) ;  /* 0x0000036000027945 */ /* 0x000fe60003800200 */
[----:B------:R-:W-:Y:S01]  /*0730*/  IADD3 R17, PT, PT, -R16, R3, RZ ;  /* 0x0000000310117210 */ /* 0x000fe20007ffe1ff */
[----:B------:R-:W-:-:S03]  /*0740*/  VIADD R16, R18, 0xffffff81 ;  /* 0xffffff8112107836 */ /* 0x000fc60000000000 */
[----:B------:R0:W1:Y:S01]  /*0750*/  MUFU.RCP R3, R17 ;  /* 0x0000001100037308 */ /* 0x0000620000001000 */
[----:B------:R-:W-:Y:S01]  /*0760*/  FADD.FTZ R19, -R17, -RZ ;  /* 0x800000ff11137221 */ /* 0x000fe20000010100 */
[C---:B------:R-:W-:Y:S01]  /*0770*/  IMAD R2, R16.reuse, -0x800000, R2 ;  /* 0xff80000010027824 */ /* 0x040fe200078e0202 */
[----:B0-----:R-:W-:-:S05]  /*0780*/  IADD3 R17, PT, PT, R16, 0x7f, -R15 ;  /* 0x0000007f10117810 */ /* 0x001fca0007ffe80f */
[----:B------:R-:W-:Y:S02]  /*0790*/  IMAD.IADD R17, R17, 0x1, R14 ;  /* 0x0000000111117824 */ /* 0x000fe400078e020e */
[----:B-1----:R-:W-:-:S04]  /*07a0*/  FFMA R18, R3, R19, 1 ;  /* 0x3f80000003127423 */ /* 0x002fc80000000013 */
[----:B------:R-:W-:-:S04]  /*07b0*/  FFMA R3, R3, R18, R3 ;  /* 0x0000001203037223 */ /* 0x000fc80000000003 */
[----:B------:R-:W-:-:S04]  /*07c0*/  FFMA R18, R2, R3, RZ ;  /* 0x0000000302127223 */ /* 0x000fc800000000ff */
[----:B------:R-:W-:-:S04]  /*07d0*/  FFMA R20, R19, R18, R2 ;  /* 0x0000001213147223 */ /* 0x000fc80000000002 */
[----:B------:R-:W-:-:S04]  /*07e0*/  FFMA R20, R3, R20, R18 ;  /* 0x0000001403147223 */ /* 0x000fc80000000012 */
[----:B------:R-:W-:-:S04]  /*07f0*/  FFMA R19, R19, R20, R2 ;  /* 0x0000001413137223 */ /* 0x000fc80000000002 */
        /* <DEDUP_REMOVED lines=14> */
[CC--:B------:R-:W-:Y:S01]  /*08e0*/  FFMA.RZ R14, R3.reuse, R19.reuse, R20 ;  /* 0x00000013030e7223 */ /* 0x0c0fe2000000c014 */
[C---:B------:R-:W-:Y:S01]  /*08f0*/  VIADD R16, R18.reuse, 0x20 ;  /* 0x0000002012107836 */ /* 0x040fe20000000000 */
[C---:B------:R-:W-:Y:S01]  /*0900*/  ISETP.NE.AND P2, PT, R18.reuse, RZ, PT ;  /* 0x000000ff1200720c */ /* 0x040fe20003f45270 */
[----:B------:R-:W-:Y:S01]  /*0910*/  IMAD.MOV R17, RZ, RZ, -R18 ;  /* 0x000000ffff117224 */ /* 0x000fe200078e0a12 */
[----:B------:R-:W-:Y:S02]  /*0920*/  ISETP.NE.AND P1, PT, R18, RZ, PT ;  /* 0x000000ff1200720c */ /* 0x000fe40003f25270 */
[----:B------:R-:W-:Y:S01]  /*0930*/  LOP3.LUT R15, R14, 0x7fffff, RZ, 0xc0, !PT ;  /* 0x007fffff0e0f7812 */ /* 0x000fe200078ec0ff */
[CCC-:B------:R-:W-:Y:S01]  /*0940*/  FFMA.RP R14, R3.reuse, R19.reuse, R20.reuse ;  /* 0x00000013030e7223 */ /* 0x1c0fe20000008014 */
[----:B------:R-:W-:Y:S02]  /*0950*/  FFMA.RM R3, R3, R19, R20 ;  /* 0x0000001303037223 */ /* 0x000fe40000004014 */
        /* <DEDUP_REMOVED lines=14> */
.L_x_91:
[----:B------:R-:W-:-:S04]  /*0a40*/  LOP3.LUT R2, R2, 0x80000000, RZ, 0xc0, !PT ;  /* 0x8000000002027812 */ /* 0x000fc800078ec0ff */
[----:B------:R-:W-:Y:S01]  /*0a50*/  LOP3.LUT R2, R2, 0x7f800000, RZ, 0xfc, !PT ;  /* 0x7f80000002027812 */ /* 0x000fe200078efcff */
[----:B------:R-:W-:Y:S06]  /*0a60*/  BRA `(.L_x_92) ;  /* 0x0000000000047947 */ /* 0x000fec0003800000 */
.L_x_90:
[----:B------:R-:W-:-:S07]  /*0a70*/  IMAD R2, R17, 0x800000, R2 ;  /* 0x0080000011027824 */ /* 0x000fce00078e0202 */
.L_x_92:
[----:B------:R-:W-:Y:S05]  /*0a80*/  BSYNC.RECONVERGENT B2 ;  /* 0x0000000000027941 */ /* 0x000fea0003800200 */
.L_x_89:
[----:B------:R-:W-:Y:S05]  /*0a90*/  BRA `(.L_x_93) ;  /* 0x0000000000207947 */ /* 0x000fea0003800000 */
.L_x_88:
[----:B------:R-:W-:-:S04]  /*0aa0*/  LOP3.LUT R2, R3, 0x80000000, R2, 0x48, !PT ;  /* 0x8000000003027812 */ /* 0x000fc800078e4802 */
[----:B------:R-:W-:Y:S01]  /*0ab0*/  LOP3.LUT R2, R2, 0x7f800000, RZ, 0xfc, !PT ;  /* 0x7f80000002027812 */ /* 0x000fe200078efcff */
[----:B------:R-:W-:Y:S06]  /*0ac0*/  BRA `(.L_x_93) ;  /* 0x0000000000147947 */ /* 0x000fec0003800000 */
.L_x_87:
[----:B------:R-:W-:Y:S01]  /*0ad0*/  LOP3.LUT R2, R3, 0x80000000, R2, 0x48, !PT ;  /* 0x8000000003027812 */ /* 0x000fe200078e4802 */
[----:B------:R-:W-:Y:S06]  /*0ae0*/  BRA `(.L_x_93) ;  /* 0x00000000000c7947 */ /* 0x000fec0003800000 */
.L_x_86:
[----:B------:R-:W0:Y:S01]  /*0af0*/  MUFU.RSQ R2, -QNAN ;  /* 0xffc0000000027908 */ /* 0x000e220000001400 */
[----:B------:R-:W-:Y:S05]  /*0b00*/  BRA `(.L_x_93) ;  /* 0x0000000000047947 */ /* 0x000fea0003800000 */
.L_x_85:
[----:B------:R-:W-:-:S07]  /*0b10*/  FADD.FTZ R2, R0, R3 ;  /* 0x0000000300027221 */ /* 0x000fce0000010000 */
.L_x_93:
[----:B------:R-:W-:Y:S05]  /*0b20*/  BSYNC.RECONVERGENT B1 ;  /* 0x0000000000017941 */ /* 0x000fea0003800200 */
.L_x_83:
[----:B0-----:R-:W-:Y:S02]  /*0b30*/  IMAD.MOV.U32 R15, RZ, RZ, R2 ;  /* 0x000000ffff0f7224 */ /* 0x001fe400078e0002 */
[----:B------:R-:W-:Y:S02]  /*0b40*/  IMAD.MOV.U32 R2, RZ, RZ, R12 ;  /* 0x000000ffff027224 */ /* 0x000fe400078e000c */
[----:B------:R-:W-:-:S04]  /*0b50*/  IMAD.MOV.U32 R3, RZ, RZ, 0x0 ;  /* 0x00000000ff037424 */ /* 0x000fc800078e00ff */
[----:B------:R-:W-:Y:S05]  /*0b60*/  RET.REL.NODEC R2 `(_Z9compute_hPfS_S_S_S_) ;  /* 0xfffffff402247950 */ /* 0x000fea0003c3ffff */
.L_x_94:
        /* <DEDUP_REMOVED lines=9> */
.L_x_119:


//--------------------- .text._Z15compute_r_thetaPfS_ --------------------------
	.section	.text._Z15compute_r_thetaPfS_,"ax",@progbits
	.align	128
        .global         _Z15compute_r_thetaPfS_
        .type           _Z15compute_r_thetaPfS_,@function
        .size           _Z15compute_r_thetaPfS_,(.L_x_120 - _Z15compute_r_thetaPfS_)
        .other          _Z15compute_r_thetaPfS_,@"STO_CUDA_ENTRY STV_DEFAULT"
_Z15compute_r_thetaPfS_:
.text._Z15compute_r_thetaPfS_:
        /* <DEDUP_REMOVED lines=12> */
[----:B------:R-:W-:Y:S01]  /*00c0*/  IMAD R3, R2, R2, RZ ;  /* 0x0000000202037224 */ /* 0x000fe200078e02ff */
[----:B------:R-:W-:Y:S01]  /*00d0*/  I2FP.F32.U32 R4, R0 ;  /* 0x0000000000047245 */ /* 0x000fe20000201000 */
[----:B------:R-:W0:Y:S01]  /*00e0*/  LDCU.128 UR4, c[0x0][0x380] ;  /* 0x00007000ff0477ac */ /* 0x000e220008000c00 */
[----:B------:R-:W-:Y:S01]  /*00f0*/  BSSY.RECONVERGENT B0, `(.L_x_95) ;  /* 0x000001a000007945 */ /* 0x000fe20003800200 */
[----:B------:R-:W-:Y:S02]  /*0100*/  IMAD R3, R3, R3, RZ ;  /* 0x0000000303037224 */ /* 0x000fe400078e02ff */
[----:B------:R-:W-:Y:S02]  /*0110*/  FMUL R5, R4, 256 ;  /* 0x4380000004057820 */ /* 0x000fe40000400000 */
[----:B------:R-:W-:-:S05]  /*0120*/  IMAD R3, R3, 0x1b, RZ ;  /* 0x0000001b03037824 */ /* 0x000fca00078e02ff */
[----:B------:R-:W-:Y:S02]  /*0130*/  I2FP.F32.S32 R9, R3 ;  /* 0x0000000300097245 */ /* 0x000fe40000201400 */
[----:B------:R-:W-:Y:S02]  /*0140*/  SHF.L.U32 R3, R2, 0x7, RZ ;  /* 0x0000000702037819 */ /* 0x000fe400000006ff */
[----:B------:R-:W1:Y:S02]  /*0150*/  MUFU.RCP R6, R9 ;  /* 0x0000000900067308 */ /* 0x000e640000001000 */
[----:B------:R-:W-:Y:S01]  /*0160*/  IADD3 R8, P0, PT, R0, R3, RZ ;  /* 0x0000000300087210 */ /* 0x000fe20007f1e0ff */
[----:B------:R-:W-:-:S03]  /*0170*/  FMUL R0, R4, R5 ;  /* 0x0000000504007220 */ /* 0x000fc60000400000 */
[----:B------:R-:W-:-:S08]  /*0180*/  LEA.HI.X.SX32 R11, R3, RZ, 0x1, P0 ;  /* 0x000000ff030b7211 */ /* 0x000fd000000f0eff */
[----:B------:R-:W2:Y:S01]  /*0190*/  FCHK P0, R0, R9 ;  /* 0x0000000900007302 */ /* 0x000ea20000000000 */
[----:B-1----:R-:W-:-:S04]  /*01a0*/  FFMA R7, -R9, R6, 1 ;  /* 0x3f80000009077423 */ /* 0x002fc80000000106 */
[----:B------:R-:W-:Y:S01]  /*01b0*/  FFMA R3, R6, R7, R6 ;  /* 0x0000000706037223 */ /* 0x000fe20000000006 */
[C---:B------:R-:W-:Y:S01]  /*01c0*/  IMAD.SHL.U32 R6, R8.reuse, 0x4, RZ ;  /* 0x0000000408067824 */ /* 0x040fe200078e00ff */
[----:B------:R-:W-:Y:S02]  /*01d0*/  SHF.L.U64.HI R7, R8, 0x2, R11 ;  /* 0x0000000208077819 */ /* 0x000fe4000001020b */
[----:B------:R-:W-:Y:S02]  /*01e0*/  FFMA R8, R0, R3, RZ ;  /* 0x0000000300087223 */ /* 0x000fe400000000ff */
[C---:B0-----:R-:W-:Y:S02]  /*01f0*/  IADD3 R4, P1, PT, R6.reuse, UR4, RZ ;  /* 0x0000000406047c10 */ /* 0x041fe4000ff3e0ff */
[----:B------:R-:W-:Y:S01]  /*0200*/  IADD3 R6, P2, PT, R6, UR6, RZ ;  /* 0x0000000606067c10 */ /* 0x000fe2000ff5e0ff */
[----:B------:R-:W-:Y:S01]  /*0210*/  FFMA R10, -R9, R8, R0 ;  /* 0x00000008090a7223 */ /* 0x000fe20000000100 */
[----:B------:R-:W-:-:S02]  /*0220*/  IADD3.X R5, PT, PT, R7, UR5, RZ, P1, !PT ;  /* 0x0000000507057c10 */ /* 0x000fc40008ffe4ff */
[----:B------:R-:W-:Y:S01]  /*0230*/  IADD3.X R7, PT, PT, R7, UR7, RZ, P2, !PT ;  /* 0x0000000707077c10 */ /* 0x000fe200097fe4ff */
[----:B------:R-:W-:Y:S01]  /*0240*/  FFMA R3, R3, R10, R8 ;  /* 0x0000000a03037223 */ /* 0x000fe20000000008 */
[----:B--2---:R-:W-:Y:S07]  /*0250*/  @!P0 BRA `(.L_x_96) ;  /* 0x00000000000c8947 */ /* 0x004fee0003800000 */
[----:B------:R-:W-:Y:S02]  /*0260*/  MOV R3, R9 ;  /* 0x0000000900037202 */ /* 0x000fe40000000f00 */
[----:B------:R-:W-:-:S07]  /*0270*/  MOV R8, 0x290 ;  /* 0x0000029000087802 */ /* 0x000fce0000000f00 */
[----:B------:R-:W-:Y:S05]  /*0280*/  CALL.REL.NOINC `($__internal_7_$__cuda_sm3x_div_rn_noftz_f32_slowpath) ;  /* 0x0000000400887944 */ /* 0x000fea0003c00000 */
.L_x_96:
[----:B------:R-:W-:Y:S05]  /*0290*/  BSYNC.RECONVERGENT B0 ;  /* 0x0000000000007941 */ /* 0x000fea0003800200 */
.L_x_95:
[----:B------:R-:W-:Y:S01]  /*02a0*/  IMAD.MOV.U32 R11, RZ, RZ, R3 ;  /* 0x000000ffff0b7224 */ /* 0x000fe200078e0003 */
[----:B------:R-:W-:Y:S03]  /*02b0*/  BSSY.RECONVERGENT B0, `(.L_x_97) ;  /* 0x0000029000007945 */ /* 0x000fe60003800200 */
[C---:B------:R-:W-:Y:S01]  /*02c0*/  FADD R0, R11.reuse, 1 ;  /* 0x3f8000000b007421 */ /* 0x040fe20000000000 */
[----:B------:R-:W-:-:S04]  /*02d0*/  FSETP.GEU.AND P1, PT, |R11|, 1.175494350822287508e-38, PT ;  /* 0x008000000b00780b */ /* 0x000fc80003f2e200 */
[----:B------:R-:W-:-:S09]  /*02e0*/  FSETP.GEU.AND P0, PT, |R0|, 1.175494350822287508e-38, PT ;  /* 0x008000000000780b */ /* 0x000fd20003f0e200 */
[----:B------:R-:W-:-:S04]  /*02f0*/  @!P1 FMUL R11, R11, 16777216 ;  /* 0x4b8000000b0b9820 */ /* 0x000fc80000400000 */
[----:B------:R-:W-:-:S04]  /*0300*/  @!P0 FMUL R0, R0, 16777216 ;  /* 0x4b80000000008820 */ /* 0x000fc80000400000 */
[----:B------:R-:W0:Y:S08]  /*0310*/  MUFU.LG2 R3, R0 ;  /* 0x0000000000037308 */ /* 0x000e300000000c00 */
[----:B------:R-:W1:Y:S01]  /*0320*/  MUFU.LG2 R0, R11 ;  /* 0x0000000b00007308 */ /* 0x000e620000000c00 */
[----:B0-----:R-:W-:-:S04]  /*0330*/  @!P0 FADD R3, R3, -24 ;  /* 0xc1c0000003038421 */ /* 0x001fc80000000000 */
[----:B------:R-:W-:Y:S01]  /*0340*/  FMUL R3, R3, 0.5 ;  /* 0x3f00000003037820 */ /* 0x000fe20000400000 */
[----:B-1----:R-:W-:-:S04]  /*0350*/  @!P1 FADD R0, R0, -24 ;  /* 0xc1c0000000009421 */ /* 0x002fc80000000000 */
[----:B------:R-:W-:Y:S01]  /*0360*/  FSETP.GEU.AND P0, PT, R3, -126, PT ;  /* 0xc2fc00000300780b */ /* 0x000fe20003f0e000 */
[----:B------:R-:W-:-:S05]  /*0370*/  FMUL R10, R0, 0.3333333432674407959 ;  /* 0x3eaaaaab000a7820 */ /* 0x000fca0000400000 */
[----:B------:R-:W-:-:S07]  /*0380*/  FSETP.GEU.AND P1, PT, R10, -126, PT ;  /* 0xc2fc00000a00780b */ /* 0x000fce0003f2e000 */
[----:B------:R-:W-:-:S04]  /*0390*/  @!P0 FMUL R3, R3, 0.5 ;  /* 0x3f00000003038820 */ /* 0x000fc80000400000 */
[----:B------:R-:W0:Y:S02]  /*03a0*/  MUFU.EX2 R8, R3 ;  /* 0x0000000300087308 */ /* 0x000e240000000800 */
[----:B------:R-:W-:-:S06]  /*03b0*/  @!P1 FMUL R10, R10, 0.5 ;  /* 0x3f0000000a0a9820 */ /* 0x000fcc0000400000 */
[----:B------:R-:W1:Y:S01]  /*03c0*/  MUFU.EX2 R0, R10 ;  /* 0x0000000a00007308 */ /* 0x000e620000000800 */
[----:B0-----:R-:W-:-:S04]  /*03d0*/  @!P0 FMUL R8, R8, R8 ;  /* 0x0000000808088220 */ /* 0x001fc80000400000 */
[----:B------:R-:W-:Y:S01]  /*03e0*/  FADD R8, R8, 1 ;  /* 0x3f80000008087421 */ /* 0x000fe20000000000 */
[----:B-1----:R-:W-:-:S05]  /*03f0*/  @!P1 FMUL R0, R0, R0 ;  /* 0x0000000000009220 */ /* 0x002fca0000400000 */
[----:B------:R-:W0:Y:S02]  /*0400*/  MUFU.LG2 R8, R8 ;  /* 0x0000000800087308 */ /* 0x000e240000000c00 */
[----:B0-----:R-:W-:-:S05]  /*0410*/  FMUL R9, R8, 0.6666666865348815918 ;  /* 0x3f2aaaab08097820 */ /* 0x001fca0000400000 */
[----:B------:R-:W-:-:S13]  /*0420*/  FSETP.GEU.AND P0, PT, R9, -126, PT ;  /* 0xc2fc00000900780b */ /* 0x000fda0003f0e000 */
[----:B------:R-:W-:-:S04]  /*0430*/  @!P0 FMUL R9, R9, 0.5 ;  /* 0x3f00000009098820 */ /* 0x000fc80000400000 */
[----:B------:R-:W0:Y:S02]  /*0440*/  MUFU.EX2 R3, R9 ;  /* 0x0000000900037308 */ /* 0x000e240000000800 */
[----:B0-----:R-:W-:-:S06]  /*0450*/  @!P0 FMUL R3, R3, R3 ;  /* 0x0000000303038220 */ /* 0x001fcc0000400000 */
[----:B------:R-:W0:Y:S01]  /*0460*/  MUFU.RCP R12, R3 ;  /* 0x00000003000c7308 */ /* 0x000e220000001000 */
[----:B------:R-:W-:-:S04]  /*0470*/  FMUL R8, R3, R0 ;  /* 0x0000000003087220 */ /* 0x000fc80000400000 */
[----:B------:R-:W-:-:S04]  /*0480*/  FFMA R11, R3, R3, R8 ;  /* 0x00000003030b7223 */ /* 0x000fc80000000008 */
[----:B------:R-:W-:-:S04]  /*0490*/  FFMA R0, R0, R0, R11 ;  /* 0x0000000000007223 */ /* 0x000fc8000000000b */
[----:B------:R-:W1:Y:S01]  /*04a0*/  FCHK P0, R0, R3 ;  /* 0x0000000300007302 */ /* 0x000e620000000000 */
[----:B0-----:R-:W-:-:S04]  /*04b0*/  FFMA R13, -R3, R12, 1 ;  /* 0x3f800000030d7423 */ /* 0x001fc8000000010c */
[----:B------:R-:W-:-:S04]  /*04c0*/  FFMA R13, R12, R13, R12 ;  /* 0x0000000d0c0d7223 */ /* 0x000fc8000000000c */
[----:B------:R-:W-:-:S04]  /*04d0*/  FFMA R8, R0, R13, RZ ;  /* 0x0000000d00087223 */ /* 0x000fc800000000ff */
[----:B------:R-:W-:-:S04]  /*04e0*/  FFMA R9, -R3, R8, R0 ;  /* 0x0000000803097223 */ /* 0x000fc80000000100 */
[----:B------:R-:W-:Y:S01]  /*04f0*/  FFMA R8, R13, R9, R8 ;  /* 0x000000090d087223 */ /* 0x000fe20000000008 */
[----:B-1----:R-:W-:Y:S06]  /*0500*/  @!P0 BRA `(.L_x_98) ;  /* 0x00000000000c8947 */ /* 0x002fec0003800000 */
[----:B------:R-:W-:-:S07]  /*0510*/  MOV R8, 0x530 ;  /* 0x0000053000087802 */ /* 0x000fce0000000f00 */
[----:B------:R-:W-:Y:S05]  /*0520*/  CALL.REL.NOINC `($__internal_7_$__cuda_sm3x_div_rn_noftz_f32_slowpath) ;  /* 0x0000000000e07944 */ /* 0x000fea0003c00000 */
[----:B------:R-:W-:-:S07]  /*0530*/  MOV R8, R3 ;  /* 0x0000000300087202 */ /* 0x000fce0000000f00 */
.L_x_98:
[----:B------:R-:W-:Y:S05]  /*0540*/  BSYNC.RECONVERGENT B0 ;  /* 0x0000000000007941 */ /* 0x000fea0003800200 */
.L_x_97:
[C---:B------:R-:W-:Y:S01]  /*0550*/  FSETP.GEU.AND P0, PT, |R8|.reuse, 1.175494350822287508e-38, PT ;  /* 0x008000000800780b */ /* 0x040fe20003f0e200 */
[----:B------:R-:W-:Y:S01]  /*0560*/  IMAD.MOV.U32 R10, RZ, RZ, 0x40000000 ;  /* 0x40000000ff0a7424 */ /* 0x000fe200078e00ff */
[----:B------:R-:W-:Y:S01]  /*0570*/  I2FP.F32.S32 R2, R2 ;  /* 0x0000000200027245 */ /* 0x000fe20000201400 */
[----:B------:R-:W0:Y:S01]  /*0580*/  LDCU.64 UR4, c[0x0][0x358] ;  /* 0x00006b00ff0477ac */ /* 0x000e220008000a00 */
[----:B------:R-:W-:Y:S09]  /*0590*/  BSSY.RECONVERGENT B0, `(.L_x_99) ;  /* 0x0000024000007945 */ /* 0x000ff20003800200 */
[----:B------:R-:W-:-:S04]  /*05a0*/  @!P0 FMUL R8, R8, 16777216 ;  /* 0x4b80000008088820 */ /* 0x000fc80000400000 */
[----:B------:R-:W1:Y:S02]  /*05b0*/  MUFU.LG2 R0, R8 ;  /* 0x0000000800007308 */ /* 0x000e640000000c00 */
[----:B-1----:R-:W-:-:S04]  /*05c0*/  @!P0 FADD R0, R0, -24 ;  /* 0xc1c0000000008421 */ /* 0x002fc80000000000 */
[----:B------:R-:W-:-:S05]  /*05d0*/  FMUL R0, R0, 1.5 ;  /* 0x3fc0000000007820 */ /* 0x000fca0000400000 */
[----:B------:R-:W-:-:S13]  /*05e0*/  FSETP.GEU.AND P0, PT, R0, -126, PT ;  /* 0xc2fc00000000780b */ /* 0x000fda0003f0e000 */
[----:B------:R-:W-:-:S04]  /*05f0*/  @!P0 FMUL R0, R0, 0.5 ;  /* 0x3f00000000008820 */ /* 0x000fc80000400000 */
[----:B------:R-:W1:Y:S02]  /*0600*/  MUFU.EX2 R3, R0 ;  /* 0x0000000000037308 */ /* 0x000e640000000800 */
[----:B-1----:R-:W-:-:S04]  /*0610*/  @!P0 FMUL R3, R3, R3 ;  /* 0x0000000303038220 */ /* 0x002fc80000400000 */
[----:B------:R-:W-:-:S04]  /*0620*/  FMUL R3, R3, 0.5 ;  /* 0x3f00000003037820 */ /* 0x000fc80000400000 */
[----:B------:R-:W-:-:S05]  /*0630*/  FFMA R8, R3, R10, -1 ;  /* 0xbf80000003087423 */ /* 0x000fca000000000a */
[----:B------:R-:W-:-:S13]  /*0640*/  FSETP.GEU.AND P0, PT, |R8|, 1.175494350822287508e-38, PT ;  /* 0x008000000800780b */ /* 0x000fda0003f0e200 */
[----:B------:R-:W-:-:S04]  /*0650*/  @!P0 FMUL R8, R8, 16777216 ;  /* 0x4b80000008088820 */ /* 0x000fc80000400000 */
[----:B------:R-:W1:Y:S02]  /*0660*/  MUFU.LG2 R9, R8 ;  /* 0x0000000800097308 */ /* 0x000e640000000c00 */
[----:B-1----:R-:W-:-:S04]  /*0670*/  @!P0 FADD R9, R9, -24 ;  /* 0xc1c0000009098421 */ /* 0x002fc80000000000 */
[----:B------:R-:W-:Y:S01]  /*0680*/  FMUL R10, R9, 0.5 ;  /* 0x3f000000090a7820 */ /* 0x000fe20000400000 */
[----:B------:R-:W-:-:S04]  /*0690*/  FADD R9, R3, 1 ;  /* 0x3f80000003097421 */ /* 0x000fc80000000000 */
[----:B------:R-:W-:Y:S01]  /*06a0*/  FSETP.GEU.AND P0, PT, R10, -126, PT ;  /* 0xc2fc00000a00780b */ /* 0x000fe20003f0e000 */
[----:B------:R-:W-:-:S12]  /*06b0*/  FMUL R9, R2, R9 ;  /* 0x0000000902097220 */ /* 0x000fd80000400000 */
[----:B------:R-:W-:-:S04]  /*06c0*/  @!P0 FMUL R10, R10, 0.5 ;  /* 0x3f0000000a0a8820 */ /* 0x000fc80000400000 */
[----:B------:R-:W1:Y:S02]  /*06d0*/  MUFU.EX2 R0, R10 ;  /* 0x0000000a00007308 */ /* 0x000e640000000800 */
[----:B-1----:R-:W-:-:S04]  /*06e0*/  @!P0 FMUL R0, R0, R0 ;  /* 0x0000000000008220 */ /* 0x002fc80000400000 */
[----:B------:R-:W-:-:S04]  /*06f0*/  FADD R0, R0, 1 ;  /* 0x3f80000000007421 */ /* 0x000fc80000000000 */
[----:B------:R-:W-:Y:S01]  /*0700*/  FMUL R11, R9, R0 ;  /* 0x00000000090b7220 */ /* 0x000fe20000400000 */
[----:B------:R-:W-:-:S03]  /*0710*/  FMUL R0, R3, 4 ;  /* 0x4080000003007820 */ /* 0x000fc60000400000 */
[----:B------:R-:W1:Y:S08]  /*0720*/  MUFU.RCP R8, R11 ;  /* 0x0000000b00087308 */ /* 0x000e700000001000 */
[----:B------:R-:W2:Y:S01]  /*0730*/  FCHK P0, R0, R11 ;  /* 0x0000000b00007302 */ /* 0x000ea20000000000 */
[----:B-1----:R-:W-:-:S04]  /*0740*/  FFMA R9, -R11, R8, 1 ;  /* 0x3f8000000b097423 */ /* 0x002fc80000000108 */
[----:B------:R-:W-:-:S04]  /*0750*/  FFMA R9, R8, R9, R8 ;  /* 0x0000000908097223 */ /* 0x000fc80000000008 */
[----:B------:R-:W-:-:S04]  /*0760*/  FFMA R8, R0, R9, RZ ;  /* 0x0000000900087223 */ /* 0x000fc800000000ff */
[----:B------:R-:W-:-:S04]  /*0770*/  FFMA R3, -R11, R8, R0 ;  /* 0x000000080b037223 */ /* 0x000fc80000000100 */
[----:B------:R-:W-:Y:S01]  /*0780*/  FFMA R3, R9, R3, R8 ;  /* 0x0000000309037223 */ /* 0x000fe20000000008 */
[----:B0-2---:R-:W-:Y:S06]  /*0790*/  @!P0 BRA `(.L_x_100) ;  /* 0x00000000000c8947 */ /* 0x005fec0003800000 */
[----:B------:R-:W-:Y:S02]  /*07a0*/  MOV R3, R11 ;  /* 0x0000000b00037202 */ /* 0x000fe40000000f00 */
[----:B------:R-:W-:-:S07]  /*07b0*/  MOV R8, 0x7d0 ;  /* 0x000007d000087802 */ /* 0x000fce0000000f00 */
[----:B------:R-:W-:Y:S05]  /*07c0*/  CALL.REL.NOINC `($__internal_7_$__cuda_sm3x_div_rn_noftz_f32_slowpath) ;  /* 0x0000000000387944 */ /* 0x000fea0003c00000 */
.L_x_100:
[----:B------:R-:W-:Y:S05]  /*07d0*/  BSYNC.RECONVERGENT B0 ;  /* 0x0000000000007941 */ /* 0x000fea0003800200 */
.L_x_99:
[----:B------:R-:W-:Y:S01]  /*07e0*/  FMUL R2, R2, R3 ;  /* 0x0000000302027220 */ /* 0x000fe20000400000 */
[----:B------:R-:W-:Y:S04]  /*07f0*/  STG.E desc[UR4][R4.64], R3 ;  /* 0x0000000304007986 */ /* 0x000fe8000c101904 */
[----:B------:R-:W-:-:S13]  /*0800*/  FSETP.GEU.AND P0, PT, |R2|, 1.175494350822287508e-38, PT ;  /* 0x008000000200780b */ /* 0x000fda0003f0e200 */
[----:B------:R-:W-:-:S04]  /*0810*/  @!P0 FMUL R2, R2, 16777216 ;  /* 0x4b80000002028820 */ /* 0x000fc80000400000 */
[----:B------:R-:W0:Y:S02]  /*0820*/  MUFU.LG2 R0, R2 ;  /* 0x0000000200007308 */ /* 0x000e240000000c00 */
[----:B0-----:R-:W-:-:S04]  /*0830*/  @!P0 FADD R0, R0, -24 ;  /* 0xc1c0000000008421 */ /* 0x001fc80000000000 */
[----:B------:R-:W-:-:S05]  /*0840*/  FMUL R0, R0, 0.5 ;  /* 0x3f00000000007820 */ /* 0x000fca0000400000 */
[----:B------:R-:W-:-:S13]  /*0850*/  FSETP.GEU.AND P0, PT, R0, -126, PT ;  /* 0xc2fc00000000780b */ /* 0x000fda0003f0e000 */
[----:B------:R-:W-:-:S04]  /*0860*/  @!P0 FMUL R0, R0, 0.5 ;  /* 0x3f00000000008820 */ /* 0x000fc80000400000 */
[----:B------:R-:W0:Y:S02]  /*0870*/  MUFU.EX2 R9, R0 ;  /* 0x0000000000097308 */ /* 0x000e240000000800 */
[----:B0-----:R-:W-:-:S05]  /*0880*/  @!P0 FMUL R9, R9, R9 ;  /* 0x0000000909098220 */ /* 0x001fca0000400000 */
[----:B------:R-:W-:Y:S01]  /*0890*/  STG.E desc[UR4][R6.64], R9 ;  /* 0x0000000906007986 */ /* 0x000fe2000c101904 */
[----:B------:R-:W-:Y:S05]  /*08a0*/  EXIT ;  /* 0x000000000000794d */ /* 0x000fea0003800000 */
        .weak           $__internal_7_$__cuda_sm3x_div_rn_noftz_f32_slowpath
        .type           $__internal_7_$__cuda_sm3x_div_rn_noftz_f32_slowpath,@function
        .size           $__internal_7_$__cuda_sm3x_div_rn_noftz_f32_slowpath,(.L_x_120 - $__internal_7_$__cuda_sm3x_div_rn_noftz_f32_slowpath)
$__internal_7_$__cuda_sm3x_div_rn_noftz_f32_slowpath:
[----:B------:R-:W-:Y:S01]  /*08b0*/  SHF.R.U32.HI R10, RZ, 0x17, R3 ;  /* 0x00000017ff0a7819 */ /* 0x000fe20000011603 */
[----:B------:R-:W-:Y:S01]  /*08c0*/  BSSY.RECONVERGENT B1, `(.L_x_101) ;  /* 0x0000062000017945 */ /* 0x000fe20003800200 */
[----:B------:R-:W-:Y:S02]  /*08d0*/  SHF.R.U32.HI R9, RZ, 0x17, R0 ;  /* 0x00000017ff097819 */ /* 0x000fe40000011600 */
[----:B------:R-:W-:Y:S02]  /*08e0*/  LOP3.LUT R10, R10, 0xff, RZ, 0xc0, !PT ;  /* 0x000000ff0a0a7812 */ /* 0x000fe400078ec0ff */
[----:B------:R-:W-:-:S03]  /*08f0*/  LOP3.LUT R14, R9, 0xff, RZ, 0xc0, !PT ;  /* 0x000000ff090e7812 */ /* 0x000fc600078ec0ff */
[----:B------:R-:W-:Y:S01]  /*0900*/  VIADD R12, R10, 0xffffffff ;  /* 0xffffffff0a0c7836 */ /* 0x000fe20000000000 */
[----:B------:R-:W-:-:S04]  /*0910*/  IADD3 R11, PT, PT, R14, -0x1, RZ ;  /* 0xffffffff0e0b7810 */ /* 0x000fc80007ffe0ff */
        /* <DEDUP_REMOVED lines=22> */
[----:B------:R-:W-:Y:S01]  /*0a80*/  @P0 MOV R9, RZ ;  /* 0x000000ff00090202 */ /* 0x000fe20000000f00 */
[----:B------:R-:W-:Y:S02]  /*0a90*/  @!P0 IMAD.MOV.U32 R9, RZ, RZ, -0x40 ;  /* 0xffffffc0ff098424 */ /* 0x000fe400078e00ff */
[----:B------:R-:W-:Y:S01]  /*0aa0*/  @!P0 FFMA R0, R0, 1.84467440737095516160e+19, RZ ;  /* 0x5f80000000008823 */ /* 0x000fe200000000ff */
[----:B------:R-:W-:Y:S02]  /*0ab0*/  @!P1 FFMA R3, R3, 1.84467440737095516160e+19, RZ ;  /* 0x5f80000003039823 */ /* 0x000fe400000000ff */
[----:B------:R-:W-:-:S07]  /*0ac0*/  @!P1 IADD3 R9, PT, PT, R9, 0x40, RZ ;  /* 0x0000004009099810 */ /* 0x000fce0007ffe0ff */
.L_x_102:
[----:B------:R-:W-:Y:S01]  /*0ad0*/  LEA R12, R10, 0xc0800000, 0x17 ;  /* 0xc08000000a0c7811 */ /* 0x000fe200078eb8ff */
[----:B------:R-:W-:Y:S04]  /*0ae0*/  BSSY.RECONVERGENT B2, `(.L_x_107) ;  /* 0x0000036000027945 */ /* 0x000fe80003800200 */
[----:B------:R-:W-:Y:S01]  /*0af0*/  IMAD.IADD R12, R3, 0x1, -R12 ;  /* 0x00000001030c7824 */ /* 0x000fe200078e0a0c */
[----:B------:R-:W-:-:S03]  /*0b00*/  IADD3 R3, PT, PT, R14, -0x7f, RZ ;  /* 0xffffff810e037810 */ /* 0x000fc60007ffe0ff */
[----:B------:R-:W0:Y:S01]  /*0b10*/  MUFU.RCP R11, R12 ;  /* 0x0000000c000b7308 */ /* 0x000e220000001000 */
[----:B------:R-:W-:Y:S01]  /*0b20*/  FADD.FTZ R13, -R12, -RZ ;  /* 0x800000ff0c0d7221 */ /* 0x000fe20000010100 */
[C---:B------:R-:W-:Y:S01]  /*0b30*/  IMAD R0, R3.reuse, -0x800000, R0 ;  /* 0xff80000003007824 */ /* 0x040fe200078e0200 */
[----:B------:R-:W-:-:S05]  /*0b40*/  IADD3 R10, PT, PT, R3, 0x7f, -R10 ;  /* 0x0000007f030a7810 */ /* 0x000fca0007ffe80a */
[----:B------:R-:W-:Y:S02]  /*0b50*/  IMAD.IADD R10, R10, 0x1, R9 ;  /* 0x000000010a0a7824 */ /* 0x000fe400078e0209 */
[----:B0-----:R-:W-:-:S04]  /*0b60*/  FFMA R14, R11, R13, 1 ;  /* 0x3f8000000b0e7423 */ /* 0x001fc8000000000d */
[----:B------:R-:W-:-:S04]  /*0b70*/  FFMA R16, R11, R14, R11 ;  /* 0x0000000e0b107223 */ /* 0x000fc8000000000b */
[----:B------:R-:W-:-:S04]  /*0b80*/  FFMA R11, R0, R16, RZ ;  /* 0x00000010000b7223 */ /* 0x000fc800000000ff */
[----:B------:R-:W-:-:S04]  /*0b90*/  FFMA R14, R13, R11, R0 ;  /* 0x0000000b0d0e7223 */ /* 0x000fc80000000000 */
[----:B------:R-:W-:-:S04]  /*0ba0*/  FFMA R11, R16, R14, R11 ;  /* 0x0000000e100b7223 */ /* 0x000fc8000000000b */
[----:B------:R-:W-:-:S04]  /*0bb0*/  FFMA R14, R13, R11, R0 ;  /* 0x0000000b0d0e7223 */ /* 0x000fc80000000000 */
[----:B------:R-:W-:-:S05]  /*0bc0*/  FFMA R0, R16, R14, R11 ;  /* 0x0000000e10007223 */ /* 0x000fca000000000b */
[----:B------:R-:W-:-:S04]  /*0bd0*/  SHF.R.U32.HI R3, RZ, 0x17, R0 ;  /* 0x00000017ff037819 */ /* 0x000fc80000011600 */
[----:B------:R-:W-:-:S04]  /*0be0*/  LOP3.LUT R3, R3, 0xff, RZ, 0xc0, !PT ;  /* 0x000000ff03037812 */ /* 0x000fc800078ec0ff */
[----:B------:R-:W-:-:S04]  /*0bf0*/  IADD3 R13, PT, PT, R3, R10, RZ ;  /* 0x0000000a030d7210 */ /* 0x000fc80007ffe0ff */
        /* <DEDUP_REMOVED lines=11> */
[C---:B------:R-:W-:Y:S02]  /*0cb0*/  VIADD R12, R13.reuse, 0x20 ;  /* 0x000000200d0c7836 */ /* 0x040fe40000000000 */
[CCC-:B------:R-:W-:Y:S01]  /*0cc0*/  FFMA.RM R10, R16.reuse, R14.reuse, R11.reuse ;  /* 0x0000000e100a7223 */ /* 0x1c0fe2000000400b */
[----:B------:R-:W-:Y:S02]  /*0cd0*/  ISETP.NE.AND P2, PT, R13, RZ, PT ;  /* 0x000000ff0d00720c */ /* 0x000fe40003f45270 */
[----:B------:R-:W-:Y:S01]  /*0ce0*/  LOP3.LUT R9, R3, 0x7fffff, RZ, 0xc0, !PT ;  /* 0x007fffff03097812 */ /* 0x000fe200078ec0ff */
[----:B------:R-:W-:Y:S01]  /*0cf0*/  FFMA.RP R3, R16, R14, R11 ;  /* 0x0000000e10037223 */ /* 0x000fe2000000800b */
[----:B------:R-:W-:Y:S02]  /*0d00*/  ISETP.NE.AND P1, PT, R13, RZ, PT ;  /* 0x000000ff0d00720c */ /* 0x000fe40003f25270 */
[----:B------:R-:W-:-:S02]  /*0d10*/  LOP3.LUT R9, R9, 0x800000, RZ, 0xfc, !PT ;  /* 0x0080000009097812 */ /* 0x000fc400078efcff */
[----:B------:R-:W-:Y:S02]  /*0d20*/  IADD3 R11, PT, PT, -R13, RZ, RZ ;  /* 0x000000ff0d0b7210 */ /* 0x000fe40007ffe1ff */
[----:B------:R-:W-:Y:S02]  /*0d30*/  SHF.L.U32 R12, R9, R12, RZ ;  /* 0x0000000c090c7219 */ /* 0x000fe400000006ff */
[----:B------:R-:W-:Y:S02]  /*0d40*/  FSETP.NEU.FTZ.AND P0, PT, R3, R10, PT ;  /* 0x0000000a0300720b */ /* 0x000fe40003f1d000 */
[----:B------:R-:W-:Y:S02]  /*0d50*/  SEL R10, R11, RZ, P2 ;  /* 0x000000ff0b0a7207 */ /* 0x000fe40001000000 */
[----:B------:R-:W-:Y:S02]  /*0d60*/  ISETP.NE.AND P1, PT, R12, RZ, P1 ;  /* 0x000000ff0c00720c */ /* 0x000fe40000f25270 */
[----:B------:R-:W-:-:S02]  /*0d70*/  SHF.R.U32.HI R10, RZ, R10, R9 ;  /* 0x0000000aff0a7219 */ /* 0x000fc40000011609 */
[----:B------:R-:W-:Y:S02]  /*0d80*/  PLOP3.LUT P0, PT, P0, P1, PT, 0xf8, 0x8f ;  /* 0x00000000008f781c */ /* 0x000fe40000703f70 */
[----:B------:R-:W-:Y:S02]  /*0d90*/  SHF.R.U32.HI R12, RZ, 0x1, R10 ;  /* 0x00000001ff0c7819 */ /* 0x000fe4000001160a */
[----:B------:R-:W-:-:S04]  /*0da0*/  SEL R3, RZ, 0x1, !P0 ;  /* 0x00000001ff037807 */ /* 0x000fc80004000000 */
[----:B------:R-:W-:-:S04]  /*0db0*/  LOP3.LUT R3, R3, 0x1, R12, 0xf8, !PT ;  /* 0x0000000103037812 */ /* 0x000fc800078ef80c */
[----:B------:R-:W-:-:S04]  /*0dc0*/  LOP3.LUT R3, R3, R10, RZ, 0xc0, !PT ;  /* 0x0000000a03037212 */ /* 0x000fc800078ec0ff */
[----:B------:R-:W-:-:S04]  /*0dd0*/  IADD3 R3, PT, PT, R12, R3, RZ ;  /* 0x000000030c037210 */ /* 0x000fc80007ffe0ff */
[----:B------:R-:W-:Y:S01]  /*0de0*/  LOP3.LUT R0, R3, R0, RZ, 0xfc, !PT ;  /* 0x0000000003007212 */ /* 0x000fe200078efcff */
[----:B------:R-:W-:Y:S06]  /*0df0*/  BRA `(.L_x_110) ;  /* 0x0000000000107947 */ /* 0x000fec0003800000 */
.L_x_109:
[----:B------:R-:W-:-:S04]  /*0e00*/  LOP3.LUT R0, R0, 0x80000000, RZ, 0xc0, !PT ;  /* 0x8000000000007812 */ /* 0x000fc800078ec0ff */
[----:B------:R-:W-:Y:S01]  /*0e10*/  LOP3.LUT R0, R0, 0x7f800000, RZ, 0xfc, !PT ;  /* 0x7f80000000007812 */ /* 0x000fe200078efcff */
[----:B------:R-:W-:Y:S06]  /*0e20*/  BRA `(.L_x_110) ;  /* 0x0000000000047947 */ /* 0x000fec0003800000 */
.L_x_108:
[----:B------:R-:W-:-:S07]  /*0e30*/  IMAD R0, R10, 0x800000, R0 ;  /* 0x008000000a007824 */ /* 0x000fce00078e0200 */
.L_x_110:
[----:B------:R-:W-:Y:S05]  /*0e40*/  BSYNC.RECONVERGENT B2 ;  /* 0x0000000000027941 */ /* 0x000fea0003800200 */
.L_x_107:
[----:B------:R-:W-:Y:S05]  /*0e50*/  BRA `(.L_x_111) ;  /* 0x0000000000207947 */ /* 0x000fea0003800000 */
.L_x_106:
[----:B------:R-:W-:-:S04]  /*0e60*/  LOP3.LUT R0, R3, 0x80000000, R0, 0x48, !PT ;  /* 0x8000000003007812 */ /* 0x000fc800078e4800 */
[----:B------:R-:W-:Y:S01]  /*0e70*/  LOP3.LUT R0, R0, 0x7f800000, RZ, 0xfc, !PT ;  /* 0x7f80000000007812 */ /* 0x000fe200078efcff */
[----:B------:R-:W-:Y:S06]  /*0e80*/  BRA `(.L_x_111) ;  /* 0x0000000000147947 */ /* 0x000fec0003800000 */
.L_x_105:
[----:B------:R-:W-:Y:S01]  /*0e90*/  LOP3.LUT R0, R3, 0x80000000, R0, 0x48, !PT ;  /* 0x8000000003007812 */ /* 0x000fe200078e4800 */
[----:B------:R-:W-:Y:S06]  /*0ea0*/  BRA `(.L_x_111) ;  /* 0x00000000000c7947 */ /* 0x000fec0003800000 */
.L_x_104:
[----:B------:R-:W0:Y:S01]  /*0eb0*/  MUFU.RSQ R0, -QNAN ;  /* 0xffc0000000007908 */ /* 0x000e220000001400 */
[----:B------:R-:W-:Y:S05]  /*0ec0*/  BRA `(.L_x_111) ;  /* 0x0000000000047947 */ /* 0x000fea0003800000 */
.L_x_103:
[----:B------:R-:W-:-:S07]  /*0ed0*/  FADD.FTZ R0, R0, R3 ;  /* 0x0000000300007221 */ /* 0x000fce0000010000 */
.L_x_111:
[----:B------:R-:W-:Y:S05]  /*0ee0*/  BSYNC.RECONVERGENT B1 ;  /* 0x0000000000017941 */ /* 0x000fea0003800200 */
.L_x_101:
[----:B------:R-:W-:Y:S01]  /*0ef0*/  HFMA2 R9, -RZ, RZ, 0, 0 ;  /* 0x00000000ff097431 */ /* 0x000fe200000001ff */
[----:B0-----:R-:W-:-:S03]  /*0f00*/  MOV R3, R0 ;  /* 0x0000000000037202 */ /* 0x001fc60000000f00 */
[----:B------:R-:W-:Y:S05]  /*0f10*/  RET.REL.NODEC R8 `(_Z15compute_r_thetaPfS_) ;  /* 0xfffffff008387950 */ /* 0x000fea0003c3ffff */
.L_x_112:
        /* <DEDUP_REMOVED lines=14> */
.L_x_120:


//--------------------- .nv.shared.reserved.0     --------------------------
	.section	.nv.shared.reserved.0,"aw",@nobits
	.weak		__nv_reservedSMEM_offset_0_alias
	.size		__nv_reservedSMEM_offset_0_alias, 0, 64
	.other		__nv_reservedSMEM_offset_0_alias,@"STO_CUDA_RESERVED_SHARED STV_DEFAULT"
__nv_reservedSMEM_offset_0_alias:
	.zero		0
	.zero		64


//--------------------- .nv.constant0._Z12update_E_phiP4Datai --------------------------
	.section	.nv.constant0._Z12update_E_phiP4Datai,"a",@progbits
	.sectionflags	@""
	.align	4
.nv.constant0._Z12update_E_phiP4Datai:
	.zero		908


//--------------------- .nv.constant0._Z11update_E_nuP4Data --------------------------
	.section	.nv.constant0._Z11update_E_nuP4Data,"a",@progbits
	.sectionflags	@""
	.align	4
.nv.constant0._Z11update_E_nuP4Data:
	.zero		904


//--------------------- .nv.constant0._Z11update_H_muP4Data --------------------------
	.section	.nv.constant0._Z11update_H_muP4Data,"a",@progbits
	.sectionflags	@""
	.align	4
.nv.constant0._Z11update_H_muP4Data:
	.zero		904


//--------------------- .nv.constant0._Z12update_H_phiP4Data --------------------------
	.section	.nv.constant0._Z12update_H_phiP4Data,"a",@progbits
	.sectionflags	@""
	.align	4
.nv.constant0._Z12update_H_phiP4Data:
	.zero		904


//--------------------- .nv.constant0._Z11update_H_nuP4Data --------------------------
	.section	.nv.constant0._Z11update_H_nuP4Data,"a",@progbits
	.sectionflags	@""
	.align	4
.nv.constant0._Z11update_H_nuP4Data:
	.zero		904


//--------------------- .nv.constant0._Z9compute_hPfS_S_S_S_ --------------------------
	.section	.nv.constant0._Z9compute_hPfS_S_S_S_,"a",@progbits
	.sectionflags	@""
	.align	4
.nv.constant0._Z9compute_hPfS_S_S_S_:
	.zero		936


//--------------------- .nv.constant0._Z15compute_r_thetaPfS_ --------------------------
	.section	.nv.constant0._Z15compute_r_thetaPfS_,"a",@progbits
	.sectionflags	@""
	.align	4
.nv.constant0._Z15compute_r_thetaPfS_:
	.zero		912


//--------------------- SYMBOLS --------------------------

	.type		.nv.reservedSmem.offset0,@object
	.size		.nv.reservedSmem.offset0,0x4
